//
// Generated by NVIDIA NVVM Compiler
//
// Compiler Build ID: CL-36424714
// Cuda compilation tools, release 13.0, V13.0.88
// Based on NVVM 20.0.0
//

.version 9.0
.target sm_100
.address_size 64

	// .globl	_Z7sinMassPdi
.func  (.param .align 16 .b8 func_retval0[16]) __internal_trig_reduction_slowpathd
(
	.param .b64 __internal_trig_reduction_slowpathd_param_0
)
;
.global .align 4 .b8 __cudart_i2opi_f[24] = {65, 144, 67, 60, 153, 149, 98, 219, 192, 221, 52, 245, 209, 87, 39, 252, 41, 21, 68, 78, 110, 131, 249, 162};
.global .align 8 .b8 __cudart_i2opi_d[144] = {8, 93, 141, 31, 177, 95, 251, 107, 234, 146, 82, 138, 247, 57, 7, 61, 123, 241, 229, 235, 199, 186, 39, 117, 45, 234, 95, 158, 102, 63, 70, 79, 183, 9, 203, 39, 207, 126, 54, 109, 31, 109, 10, 90, 139, 17, 47, 239, 15, 152, 5, 222, 255, 151, 248, 31, 59, 40, 249, 189, 139, 95, 132, 156, 244, 57, 83, 131, 57, 214, 145, 57, 65, 126, 95, 180, 38, 112, 156, 233, 132, 68, 187, 46, 245, 53, 130, 232, 62, 167, 41, 177, 28, 235, 29, 254, 28, 146, 209, 9, 234, 46, 73, 6, 224, 210, 77, 66, 58, 110, 36, 183, 97, 197, 187, 222, 171, 99, 81, 254, 65, 144, 67, 60, 153, 149, 98, 219, 192, 221, 52, 245, 209, 87, 39, 252, 41, 21, 68, 78, 110, 131, 249, 162};
.global .align 16 .b8 __cudart_sin_cos_coeffs[128] = {70, 210, 176, 44, 241, 229, 90, 190, 146, 227, 172, 105, 227, 29, 199, 62, 161, 98, 219, 25, 160, 1, 42, 191, 24, 8, 17, 17, 17, 17, 129, 63, 84, 85, 85, 85, 85, 85, 197, 191, 0, 0, 0, 0, 0, 0, 0, 0, 0, 0, 0, 0, 0, 0, 0, 0, 100, 129, 253, 32, 131, 255, 168, 189, 40, 133, 239, 193, 167, 238, 33, 62, 217, 230, 6, 142, 79, 126, 146, 190, 233, 188, 221, 25, 160, 1, 250, 62, 71, 93, 193, 22, 108, 193, 86, 191, 81, 85, 85, 85, 85, 85, 165, 63, 0, 0, 0, 0, 0, 0, 224, 191, 0, 0, 0, 0, 0, 0, 240, 63};

.visible .entry _Z7sinMassPdi(
	.param .u64 .ptr .align 1 _Z7sinMassPdi_param_0,
	.param .u32 _Z7sinMassPdi_param_1
)
{
	.reg .pred 	%p<6>;
	.reg .b32 	%r<22>;
	.reg .b64 	%rd<9>;
	.reg .b64 	%fd<36>;

	ld.param.u64 	%rd1, [_Z7sinMassPdi_param_0];
	ld.param.u32 	%r5, [_Z7sinMassPdi_param_1];
	mov.u32 	%r6, %ctaid.x;
	mov.u32 	%r7, %ntid.x;
	mov.u32 	%r8, %tid.x;
	mad.lo.s32 	%r1, %r6, %r7, %r8;
	setp.ge.s32 	%p1, %r1, %r5;
	@%p1 bra 	$L__BB0_6;
	mul.hi.s32 	%r9, %r1, -1240768329;
	add.s32 	%r10, %r9, %r1;
	shr.u32 	%r11, %r10, 31;
	shr.s32 	%r12, %r10, 8;
	add.s32 	%r13, %r12, %r11;
	mul.lo.s32 	%r14, %r13, 360;
	sub.s32 	%r15, %r1, %r14;
	cvt.rn.f64.s32 	%fd7, %r15;
	mul.f64 	%fd8, %fd7, 0d400921FB542FE938;
	div.rn.f64 	%fd1, %fd8, 0d4066800000000000;
	abs.f64 	%fd2, %fd1;
	setp.neu.f64 	%p2, %fd2, 0d7FF0000000000000;
	@%p2 bra 	$L__BB0_3;
	mov.f64 	%fd14, 0d0000000000000000;
	mul.rn.f64 	%fd35, %fd1, %fd14;
	mov.b32 	%r21, 0;
	bra.uni 	$L__BB0_5;
$L__BB0_3:
	mul.f64 	%fd9, %fd1, 0d3FE45F306DC9C883;
	cvt.rni.s32.f64 	%r21, %fd9;
	cvt.rn.f64.s32 	%fd10, %r21;
	fma.rn.f64 	%fd11, %fd10, 0dBFF921FB54442D18, %fd1;
	fma.rn.f64 	%fd12, %fd10, 0dBC91A62633145C00, %fd11;
	fma.rn.f64 	%fd35, %fd10, 0dB97B839A252049C0, %fd12;
	setp.ltu.f64 	%p3, %fd2, 0d41E0000000000000;
	@%p3 bra 	$L__BB0_5;
	{ // callseq 0, 0
	.param .b64 param0;
	st.param.f64 	[param0], %fd1;
	.param .align 16 .b8 retval0[16];
	call.uni (retval0), 
	__internal_trig_reduction_slowpathd, 
	(
	param0
	);
	ld.param.f64 	%fd35, [retval0];
	ld.param.b32 	%r21, [retval0+8];
	} // callseq 0
$L__BB0_5:
	shl.b32 	%r18, %r21, 6;
	cvt.u64.u32 	%rd2, %r18;
	and.b64  	%rd3, %rd2, 64;
	mov.u64 	%rd4, __cudart_sin_cos_coeffs;
	add.s64 	%rd5, %rd4, %rd3;
	mul.rn.f64 	%fd15, %fd35, %fd35;
	and.b32  	%r19, %r21, 1;
	setp.eq.b32 	%p4, %r19, 1;
	selp.f64 	%fd16, 0dBDA8FF8320FD8164, 0d3DE5DB65F9785EBA, %p4;
	ld.global.nc.v2.f64 	{%fd17, %fd18}, [%rd5];
	fma.rn.f64 	%fd19, %fd16, %fd15, %fd17;
	fma.rn.f64 	%fd20, %fd19, %fd15, %fd18;
	ld.global.nc.v2.f64 	{%fd21, %fd22}, [%rd5+16];
	fma.rn.f64 	%fd23, %fd20, %fd15, %fd21;
	fma.rn.f64 	%fd24, %fd23, %fd15, %fd22;
	ld.global.nc.v2.f64 	{%fd25, %fd26}, [%rd5+32];
	fma.rn.f64 	%fd27, %fd24, %fd15, %fd25;
	fma.rn.f64 	%fd28, %fd27, %fd15, %fd26;
	fma.rn.f64 	%fd29, %fd28, %fd35, %fd35;
	fma.rn.f64 	%fd30, %fd28, %fd15, 0d3FF0000000000000;
	selp.f64 	%fd31, %fd30, %fd29, %p4;
	and.b32  	%r20, %r21, 2;
	setp.eq.s32 	%p5, %r20, 0;
	mov.f64 	%fd32, 0d0000000000000000;
	sub.f64 	%fd33, %fd32, %fd31;
	selp.f64 	%fd34, %fd31, %fd33, %p5;
	cvta.to.global.u64 	%rd6, %rd1;
	mul.wide.s32 	%rd7, %r1, 8;
	add.s64 	%rd8, %rd6, %rd7;
	st.global.f64 	[%rd8], %fd34;
$L__BB0_6:
	ret;

}
	// .globl	_Z8sinfMassPdi
.visible .entry _Z8sinfMassPdi(
	.param .u64 .ptr .align 1 _Z8sinfMassPdi_param_0,
	.param .u32 _Z8sinfMassPdi_param_1
)
{
	.local .align 4 .b8 	__local_depot1[28];
	.reg .b64 	%SP;
	.reg .b64 	%SPL;
	.reg .pred 	%p<10>;
	.reg .b32 	%r<52>;
	.reg .b32 	%f<28>;
	.reg .b64 	%rd<25>;
	.reg .b64 	%fd<7>;

	mov.u64 	%SPL, __local_depot1;
	ld.param.u64 	%rd9, [_Z8sinfMassPdi_param_0];
	ld.param.u32 	%r16, [_Z8sinfMassPdi_param_1];
	add.u64 	%rd1, %SPL, 0;
	mov.u32 	%r17, %ctaid.x;
	mov.u32 	%r18, %ntid.x;
	mov.u32 	%r19, %tid.x;
	mad.lo.s32 	%r1, %r17, %r18, %r19;
	setp.ge.s32 	%p1, %r1, %r16;
	@%p1 bra 	$L__BB1_10;
	mul.hi.s32 	%r20, %r1, -1240768329;
	add.s32 	%r21, %r20, %r1;
	shr.u32 	%r22, %r21, 31;
	shr.s32 	%r23, %r21, 8;
	add.s32 	%r24, %r23, %r22;
	mul.lo.s32 	%r25, %r24, 360;
	sub.s32 	%r26, %r1, %r25;
	cvt.rn.f64.s32 	%fd1, %r26;
	mul.f64 	%fd2, %fd1, 0d400921FB542FE938;
	div.rn.f64 	%fd3, %fd2, 0d4066800000000000;
	cvt.rn.f32.f64 	%f1, %fd3;
	mul.f32 	%f7, %f1, 0f3F22F983;
	cvt.rni.s32.f32 	%r51, %f7;
	cvt.rn.f32.s32 	%f8, %r51;
	fma.rn.f32 	%f9, %f8, 0fBFC90FDA, %f1;
	fma.rn.f32 	%f10, %f8, 0fB3A22168, %f9;
	fma.rn.f32 	%f27, %f8, 0fA7C234C5, %f10;
	abs.f32 	%f3, %f1;
	setp.ltu.f32 	%p2, %f3, 0f47CE4780;
	@%p2 bra 	$L__BB1_9;
	setp.neu.f32 	%p3, %f3, 0f7F800000;
	@%p3 bra 	$L__BB1_4;
	mov.f32 	%f13, 0f00000000;
	mul.rn.f32 	%f27, %f1, %f13;
	mov.b32 	%r51, 0;
	bra.uni 	$L__BB1_9;
$L__BB1_4:
	mov.b32 	%r3, %f1;
	shl.b32 	%r28, %r3, 8;
	or.b32  	%r4, %r28, -2147483648;
	mov.b64 	%rd24, 0;
	mov.b32 	%r48, 0;
	mov.u64 	%rd22, __cudart_i2opi_f;
	mov.u64 	%rd23, %rd1;
$L__BB1_5:
	.pragma "nounroll";
	ld.global.nc.u32 	%r29, [%rd22];
	mad.wide.u32 	%rd13, %r29, %r4, %rd24;
	shr.u64 	%rd24, %rd13, 32;
	st.local.u32 	[%rd23], %rd13;
	add.s32 	%r48, %r48, 1;
	add.s64 	%rd23, %rd23, 4;
	add.s64 	%rd22, %rd22, 4;
	setp.ne.s32 	%p4, %r48, 6;
	@%p4 bra 	$L__BB1_5;
	shr.u32 	%r30, %r3, 23;
	st.local.u32 	[%rd1+24], %rd24;
	and.b32  	%r7, %r30, 31;
	and.b32  	%r31, %r30, 224;
	add.s32 	%r32, %r31, -128;
	shr.u32 	%r33, %r32, 5;
	mul.wide.u32 	%rd14, %r33, 4;
	sub.s64 	%rd8, %rd1, %rd14;
	ld.local.u32 	%r49, [%rd8+24];
	ld.local.u32 	%r50, [%rd8+20];
	setp.eq.s32 	%p5, %r7, 0;
	@%p5 bra 	$L__BB1_8;
	shf.l.wrap.b32 	%r49, %r50, %r49, %r7;
	ld.local.u32 	%r34, [%rd8+16];
	shf.l.wrap.b32 	%r50, %r34, %r50, %r7;
$L__BB1_8:
	shr.u32 	%r35, %r49, 30;
	shf.l.wrap.b32 	%r36, %r50, %r49, 2;
	shl.b32 	%r37, %r50, 2;
	shr.u32 	%r38, %r36, 31;
	add.s32 	%r39, %r38, %r35;
	neg.s32 	%r40, %r39;
	setp.lt.s32 	%p6, %r3, 0;
	selp.b32 	%r51, %r40, %r39, %p6;
	xor.b32  	%r41, %r36, %r3;
	shr.s32 	%r42, %r36, 31;
	xor.b32  	%r43, %r42, %r36;
	xor.b32  	%r44, %r42, %r37;
	cvt.u64.u32 	%rd15, %r43;
	shl.b64 	%rd16, %rd15, 32;
	cvt.u64.u32 	%rd17, %r44;
	or.b64  	%rd18, %rd16, %rd17;
	cvt.rn.f64.s64 	%fd4, %rd18;
	mul.f64 	%fd5, %fd4, 0d3BF921FB54442D19;
	cvt.rn.f32.f64 	%f11, %fd5;
	neg.f32 	%f12, %f11;
	setp.lt.s32 	%p7, %r41, 0;
	selp.f32 	%f27, %f12, %f11, %p7;
$L__BB1_9:
	mul.rn.f32 	%f14, %f27, %f27;
	and.b32  	%r46, %r51, 1;
	setp.eq.b32 	%p8, %r46, 1;
	selp.f32 	%f15, 0f3F800000, %f27, %p8;
	fma.rn.f32 	%f16, %f14, %f15, 0f00000000;
	fma.rn.f32 	%f17, %f14, 0f37CBAC00, 0fBAB607ED;
	selp.f32 	%f18, %f17, 0fB94D4153, %p8;
	selp.f32 	%f19, 0f3D2AAABB, 0f3C0885E4, %p8;
	fma.rn.f32 	%f20, %f18, %f14, %f19;
	selp.f32 	%f21, 0fBEFFFFFF, 0fBE2AAAA8, %p8;
	fma.rn.f32 	%f22, %f20, %f14, %f21;
	fma.rn.f32 	%f23, %f22, %f16, %f15;
	and.b32  	%r47, %r51, 2;
	setp.eq.s32 	%p9, %r47, 0;
	mov.f32 	%f24, 0f00000000;
	sub.f32 	%f25, %f24, %f23;
	selp.f32 	%f26, %f23, %f25, %p9;
	cvt.f64.f32 	%fd6, %f26;
	cvta.to.global.u64 	%rd19, %rd9;
	mul.wide.s32 	%rd20, %r1, 8;
	add.s64 	%rd21, %rd19, %rd20;
	st.global.f64 	[%rd21], %fd6;
$L__BB1_10:
	ret;

}
	// .globl	_Z11sinCudaMassPdi
.visible .entry _Z11sinCudaMassPdi(
	.param .u64 .ptr .align 1 _Z11sinCudaMassPdi_param_0,
	.param .u32 _Z11sinCudaMassPdi_param_1
)
{
	.reg .pred 	%p<2>;
	.reg .b32 	%r<13>;
	.reg .b32 	%f<3>;
	.reg .b64 	%rd<5>;
	.reg .b64 	%fd<5>;

	ld.param.u64 	%rd1, [_Z11sinCudaMassPdi_param_0];
	ld.param.u32 	%r2, [_Z11sinCudaMassPdi_param_1];
	mov.u32 	%r3, %ctaid.x;
	mov.u32 	%r4, %ntid.x;
	mov.u32 	%r5, %tid.x;
	mad.lo.s32 	%r1, %r3, %r4, %r5;
	setp.ge.s32 	%p1, %r1, %r2;
	@%p1 bra 	$L__BB2_2;
	cvta.to.global.u64 	%rd2, %rd1;
	mul.hi.s32 	%r6, %r1, -1240768329;
	add.s32 	%r7, %r6, %r1;
	shr.u32 	%r8, %r7, 31;
	shr.s32 	%r9, %r7, 8;
	add.s32 	%r10, %r9, %r8;
	mul.lo.s32 	%r11, %r10, 360;
	sub.s32 	%r12, %r1, %r11;
	cvt.rn.f64.s32 	%fd1, %r12;
	mul.f64 	%fd2, %fd1, 0d400921FB542FE938;
	div.rn.f64 	%fd3, %fd2, 0d4066800000000000;
	cvt.rn.f32.f64 	%f1, %fd3;
	sin.approx.f32 	%f2, %f1;
	cvt.f64.f32 	%fd4, %f2;
	mul.wide.s32 	%rd3, %r1, 8;
	add.s64 	%rd4, %rd2, %rd3;
	st.global.f64 	[%rd4], %fd4;
$L__BB2_2:
	ret;

}
.func  (.param .align 16 .b8 func_retval0[16]) __internal_trig_reduction_slowpathd(
	.param .b64 __internal_trig_reduction_slowpathd_param_0
)
{
	.local .align 8 .b8 	__local_depot3[40];
	.reg .b64 	%SP;
	.reg .b64 	%SPL;
	.reg .pred 	%p<10>;
	.reg .b32 	%r<47>;
	.reg .b64 	%rd<74>;
	.reg .b64 	%fd<5>;

	mov.u64 	%SPL, __local_depot3;
	ld.param.f64 	%fd4, [__internal_trig_reduction_slowpathd_param_0];
	add.u64 	%rd1, %SPL, 0;
	{
	.reg .b32 %temp; 
	mov.b64 	{%temp, %r1}, %fd4;
	}
	shr.u32 	%r2, %r1, 20;
	and.b32  	%r3, %r2, 2047;
	setp.eq.s32 	%p1, %r3, 2047;
	mov.b32 	%r46, 0;
	@%p1 bra 	$L__BB3_9;
	add.s32 	%r20, %r3, -1024;
	mov.b64 	%rd20, %fd4;
	shl.b64 	%rd2, %rd20, 11;
	shr.u32 	%r4, %r20, 6;
	sub.s32 	%r45, 15, %r4;
	sub.s32 	%r21, 19, %r4;
	setp.lt.u32 	%p2, %r20, 128;
	selp.b32 	%r6, 18, %r21, %p2;
	setp.ge.s32 	%p3, %r45, %r6;
	mov.b64 	%rd70, 0;
	@%p3 bra 	$L__BB3_4;
	add.s32 	%r23, %r6, %r4;
	neg.s32 	%r43, %r23;
	or.b64  	%rd3, %rd2, -9223372036854775808;
	mov.b64 	%rd70, 0;
	mov.b32 	%r42, 0;
	mov.u64 	%rd25, __cudart_i2opi_d;
	mov.u32 	%r44, %r45;
$L__BB3_3:
	.pragma "nounroll";
	mul.wide.s32 	%rd22, %r42, 8;
	add.s64 	%rd23, %rd1, %rd22;
	mul.wide.s32 	%rd24, %r44, 8;
	add.s64 	%rd26, %rd25, %rd24;
	ld.global.nc.u64 	%rd27, [%rd26];
	{
	.reg .u32 %r0, %r1, %r2, %r3, %alo, %ahi, %blo, %bhi, %clo, %chi;
	mov.b64 	{%alo,%ahi}, %rd27;
	mov.b64 	{%blo,%bhi}, %rd3;
	mov.b64 	{%clo,%chi}, %rd70;
	mad.lo.cc.u32 	%r0, %alo, %blo, %clo;
	madc.hi.cc.u32 	%r1, %alo, %blo, %chi;
	madc.hi.u32 	%r2, %alo, %bhi, 0;
	mad.lo.cc.u32 	%r1, %alo, %bhi, %r1;
	madc.hi.cc.u32 	%r2, %ahi, %blo, %r2;
	madc.hi.u32 	%r3, %ahi, %bhi, 0;
	mad.lo.cc.u32 	%r1, %ahi, %blo, %r1;
	madc.lo.cc.u32 	%r2, %ahi, %bhi, %r2;
	addc.u32 	%r3, %r3, 0;
	mov.b64 	%rd28, {%r0,%r1};
	mov.b64 	%rd70, {%r2,%r3};
	}
	st.local.u64 	[%rd23], %rd28;
	add.s32 	%r44, %r44, 1;
	add.s32 	%r43, %r43, 1;
	add.s32 	%r42, %r42, 1;
	setp.ne.s32 	%p4, %r43, -15;
	mov.u32 	%r45, %r6;
	@%p4 bra 	$L__BB3_3;
$L__BB3_4:
	cvt.s64.s32 	%rd29, %r45;
	cvt.u64.u32 	%rd30, %r4;
	add.s64 	%rd31, %rd30, %rd29;
	shl.b64 	%rd32, %rd31, 3;
	add.s64 	%rd33, %rd1, %rd32;
	st.local.u64 	[%rd33+-120], %rd70;
	and.b32  	%r15, %r2, 63;
	ld.local.u64 	%rd72, [%rd1+16];
	ld.local.u64 	%rd71, [%rd1+24];
	setp.eq.s32 	%p5, %r15, 0;
	@%p5 bra 	$L__BB3_6;
	shl.b64 	%rd34, %rd71, %r15;
	shr.u64 	%rd35, %rd72, 1;
	xor.b32  	%r24, %r15, 63;
	shr.u64 	%rd36, %rd35, %r24;
	or.b64  	%rd71, %rd34, %rd36;
	ld.local.u64 	%rd37, [%rd1+8];
	shl.b64 	%rd38, %rd72, %r15;
	shr.u64 	%rd39, %rd37, 1;
	shr.u64 	%rd40, %rd39, %r24;
	or.b64  	%rd72, %rd38, %rd40;
$L__BB3_6:
	and.b32  	%r25, %r1, -2147483648;
	shr.u64 	%rd41, %rd71, 62;
	cvt.u32.u64 	%r26, %rd41;
	mov.b64 	{%r27, %r28}, %rd71;
	mov.b64 	{%r29, %r30}, %rd72;
	shf.l.wrap.b32 	%r31, %r30, %r27, 2;
	shf.l.wrap.b32 	%r32, %r27, %r28, 2;
	mov.b64 	%rd42, {%r31, %r32};
	shl.b64 	%rd43, %rd72, 2;
	shr.u64 	%rd44, %rd42, 63;
	cvt.u32.u64 	%r33, %rd44;
	add.s32 	%r34, %r33, %r26;
	setp.eq.s32 	%p6, %r25, 0;
	neg.s32 	%r35, %r34;
	selp.b32 	%r46, %r34, %r35, %p6;
	setp.gt.s64 	%p7, %rd42, -1;
	mov.b64 	%rd45, 0;
	{
	.reg .u32 %r0, %r1, %r2, %r3, %a0, %a1, %a2, %a3, %b0, %b1, %b2, %b3;
	mov.b64 	{%a0,%a1}, %rd45;
	mov.b64 	{%a2,%a3}, %rd45;
	mov.b64 	{%b0,%b1}, %rd43;
	mov.b64 	{%b2,%b3}, %rd42;
	sub.cc.u32 	%r0, %a0, %b0;
	subc.cc.u32 	%r1, %a1, %b1;
	subc.cc.u32 	%r2, %a2, %b2;
	subc.u32 	%r3, %a3, %b3;
	mov.b64 	%rd46, {%r0,%r1};
	mov.b64 	%rd47, {%r2,%r3};
	}
	xor.b32  	%r36, %r25, -2147483648;
	selp.b64 	%rd73, %rd42, %rd47, %p7;
	selp.b64 	%rd14, %rd43, %rd46, %p7;
	selp.b32 	%r17, %r25, %r36, %p7;
	clz.b64 	%r37, %rd73;
	cvt.u64.u32 	%rd15, %r37;
	setp.eq.s32 	%p8, %r37, 0;
	@%p8 bra 	$L__BB3_8;
	cvt.u32.u64 	%r38, %rd15;
	and.b32  	%r39, %r38, 63;
	shl.b64 	%rd48, %rd73, %r39;
	shr.u64 	%rd49, %rd14, 1;
	not.b32 	%r40, %r38;
	and.b32  	%r41, %r40, 63;
	shr.u64 	%rd50, %rd49, %r41;
	or.b64  	%rd73, %rd48, %rd50;
$L__BB3_8:
	mov.b64 	%rd51, -3958705157555305931;
	{
	.reg .u32 %r0, %r1, %r2, %r3, %alo, %ahi, %blo, %bhi;
	mov.b64 	{%alo,%ahi}, %rd73;
	mov.b64 	{%blo,%bhi}, %rd51;
	mul.lo.u32 	%r0, %alo, %blo;
	mul.hi.u32 	%r1, %alo, %blo;
	mad.lo.cc.u32 	%r1, %alo, %bhi, %r1;
	madc.hi.u32 	%r2, %alo, %bhi, 0;
	mad.lo.cc.u32 	%r1, %ahi, %blo, %r1;
	madc.hi.cc.u32 	%r2, %ahi, %blo, %r2;
	madc.hi.u32 	%r3, %ahi, %bhi, 0;
	mad.lo.cc.u32 	%r2, %ahi, %bhi, %r2;
	addc.u32 	%r3, %r3, 0;
	mov.b64 	%rd52, {%r0,%r1};
	mov.b64 	%rd53, {%r2,%r3};
	}
	setp.gt.s64 	%p9, %rd53, 0;
	{
	.reg .u32 %r0, %r1, %r2, %r3, %a0, %a1, %a2, %a3, %b0, %b1, %b2, %b3;
	mov.b64 	{%a0,%a1}, %rd52;
	mov.b64 	{%a2,%a3}, %rd53;
	mov.b64 	{%b0,%b1}, %rd52;
	mov.b64 	{%b2,%b3}, %rd53;
	add.cc.u32 	%r0, %a0, %b0;
	addc.cc.u32 	%r1, %a1, %b1;
	addc.cc.u32 	%r2, %a2, %b2;
	addc.u32 	%r3, %a3, %b3;
	mov.b64 	%rd54, {%r0,%r1};
	mov.b64 	%rd55, {%r2,%r3};
	}
	selp.b64 	%rd56, %rd55, %rd53, %p9;
	selp.s64 	%rd57, -1, 0, %p9;
	sub.s64 	%rd58, %rd57, %rd15;
	cvt.u64.u32 	%rd59, %r17;
	shl.b64 	%rd60, %rd59, 32;
	add.s64 	%rd61, %rd56, 1;
	shr.u64 	%rd62, %rd61, 10;
	add.s64 	%rd63, %rd62, 1;
	shr.u64 	%rd64, %rd63, 1;
	shl.b64 	%rd65, %rd58, 52;
	add.s64 	%rd66, %rd65, %rd64;
	add.s64 	%rd67, %rd66, 4602678819172646912;
	or.b64  	%rd68, %rd67, %rd60;
	mov.b64 	%fd4, %rd68;
$L__BB3_9:
	st.param.f64 	[func_retval0], %fd4;
	st.param.b32 	[func_retval0+8], %r46;
	ret;

}


// ===== COMPILED SASS (sm_100) =====

	.target	sm_100

	.elftype	@"ET_EXEC"


//--------------------- .note.nv.tkinfo           --------------------------
	.section	.note.nv.tkinfo,"",@"SHT_NOTE"
	.sectionflags	@"SHF_NOTE_NV_TKINFO"
	.tkinfo
        /*0018*/ 	.word	0x00000002
        /*0030*/ 	.string	""
        /*0030*/ 	.string	"ptxas"
        /*0030*/ 	.string	"Cuda compilation tools, release 13.0, V13.0.88"
        /*0030*/ 	.string	"Build cuda_13.0.r13.0/compiler.36424714_0"
        /*0030*/ 	.string	"-arch sm_100 -m 64 "



//--------------------- .note.nv.cuinfo           --------------------------
	.section	.note.nv.cuinfo,"",@"SHT_NOTE"
	.sectionflags	@"SHF_NOTE_NV_CUINFO"
        /*0018*/ 	.short	0x0002
        /*001a*/ 	.short	0x0064
        /*001c*/ 	.short	0x0082
	.zero		2


//--------------------- .nv.info                  --------------------------
	.section	.nv.info,"",@"SHT_CUDA_INFO"
	.align	4


	//----- nvinfo : EIATTR_REGCOUNT
	.align		4
        /*0000*/ 	.byte	0x04, 0x2f
        /*0002*/ 	.short	(.L_4 - .L_3)
	.align		4
.L_3:
        /*0004*/ 	.word	index@(_Z7sinMassPdi)
        /*0008*/ 	.word	0x0000001c


	//----- nvinfo : EIATTR_FRAME_SIZE
	.align		4
.L_4:
        /*000c*/ 	.byte	0x04, 0x11
        /*000e*/ 	.short	(.L_6 - .L_5)
	.align		4
.L_5:
        /*0010*/ 	.word	index@($_Z7sinMassPdi$__internal_trig_reduction_slowpathd)
        /*0014*/ 	.word	0x00000028


	//----- nvinfo : EIATTR_FRAME_SIZE
	.align		4
.L_6:
        /*0018*/ 	.byte	0x04, 0x11
        /*001a*/ 	.short	(.L_8 - .L_7)
	.align		4
.L_7:
        /*001c*/ 	.word	index@($__internal_2_$__cuda_sm20_div_rn_f64_full)
        /*0020*/ 	.word	0x00000028


	//----- nvinfo : EIATTR_FRAME_SIZE
	.align		4
.L_8:
        /*0024*/ 	.byte	0x04, 0x11
        /*0026*/ 	.short	(.L_10 - .L_9)
	.align		4
.L_9:
        /*0028*/ 	.word	index@(_Z7sinMassPdi)
        /*002c*/ 	.word	0x00000028


	//----- nvinfo : EIATTR_REGCOUNT
	.align		4
.L_10:
        /*0030*/ 	.byte	0x04, 0x2f
        /*0032*/ 	.short	(.L_12 - .L_11)
	.align		4
.L_11:
        /*0034*/ 	.word	index@(_Z8sinfMassPdi)
        /*0038*/ 	.word	0x00000018


	//----- nvinfo : EIATTR_FRAME_SIZE
	.align		4
.L_12:
        /*003c*/ 	.byte	0x04, 0x11
        /*003e*/ 	.short	(.L_14 - .L_13)
	.align		4
.L_13:
        /*0040*/ 	.word	index@($__internal_1_$__cuda_sm20_div_rn_f64_full)
        /*0044*/ 	.word	0x00000020


	//----- nvinfo : EIATTR_FRAME_SIZE
	.align		4
.L_14:
        /*0048*/ 	.byte	0x04, 0x11
        /*004a*/ 	.short	(.L_16 - .L_15)
	.align		4
.L_15:
        /*004c*/ 	.word	index@(_Z8sinfMassPdi)
        /*0050*/ 	.word	0x00000020


	//----- nvinfo : EIATTR_REGCOUNT
	.align		4
.L_16:
        /*0054*/ 	.byte	0x04, 0x2f
        /*0056*/ 	.short	(.L_18 - .L_17)
	.align		4
.L_17:
        /*0058*/ 	.word	index@(_Z11sinCudaMassPdi)
        /*005c*/ 	.word	0x00000018


	//----- nvinfo : EIATTR_FRAME_SIZE
	.align		4
.L_18:
        /*0060*/ 	.byte	0x04, 0x11
        /*0062*/ 	.short	(.L_20 - .L_19)
	.align		4
.L_19:
        /*0064*/ 	.word	index@($__internal_0_$__cuda_sm20_div_rn_f64_full)
        /*0068*/ 	.word	0x00000000


	//----- nvinfo : EIATTR_FRAME_SIZE
	.align		4
.L_20:
        /*006c*/ 	.byte	0x04, 0x11
        /*006e*/ 	.short	(.L_22 - .L_21)
	.align		4
.L_21:
        /*0070*/ 	.word	index@(_Z11sinCudaMassPdi)
        /*0074*/ 	.word	0x00000000


	//----- nvinfo : EIATTR_MIN_STACK_SIZE
	.align		4
.L_22:
        /*0078*/ 	.byte	0x04, 0x12
        /*007a*/ 	.short	(.L_24 - .L_23)
	.align		4
.L_23:
        /*007c*/ 	.word	index@(_Z11sinCudaMassPdi)
        /*0080*/ 	.word	0x00000000


	//----- nvinfo : EIATTR_MIN_STACK_SIZE
	.align		4
.L_24:
        /*0084*/ 	.byte	0x04, 0x12
        /*0086*/ 	.short	(.L_26 - .L_25)
	.align		4
.L_25:
        /*0088*/ 	.word	index@(_Z8sinfMassPdi)
        /*008c*/ 	.word	0x00000020


	//----- nvinfo : EIATTR_MIN_STACK_SIZE
	.align		4
.L_26:
        /*0090*/ 	.byte	0x04, 0x12
        /*0092*/ 	.short	(.L_28 - .L_27)
	.align		4
.L_27:
        /*0094*/ 	.word	index@(_Z7sinMassPdi)
        /*0098*/ 	.word	0x00000028
.L_28:


//--------------------- .nv.compat                --------------------------
	.section	.nv.compat,"",@"SHT_CUDA_COMPAT_INFO"
	.align	4
        /*0000*/ 	.byte	0x02, 0x09, 0x00, 0x00, 0x02, 0x02, 0x01, 0x00, 0x02, 0x05, 0x05, 0x00, 0x03, 0x07, 0x01, 0x01
        /*0010*/ 	.byte	0x02, 0x03, 0x00, 0x00, 0x02, 0x06, 0x01, 0x00, 0x04, 0x0b, 0x08, 0x00, 0x01, 0x00, 0x00, 0x00
        /*0020*/ 	.byte	0x00, 0x00, 0x00, 0x00


//--------------------- .nv.info._Z11sinCudaMassPdi --------------------------
	.section	.nv.info._Z11sinCudaMassPdi,"",@"SHT_CUDA_INFO"
	.sectionflags	@""
	.align	4


	//----- nvinfo : EIATTR_CUDA_API_VERSION
	.align		4
        /*0000*/ 	.byte	0x04, 0x37
        /*0002*/ 	.short	(.L_30 - .L_29)
.L_29:
        /*0004*/ 	.word	0x00000082


	//----- nvinfo : EIATTR_KPARAM_INFO
	.align		4
.L_30:
        /*0008*/ 	.byte	0x04, 0x17
        /*000a*/ 	.short	(.L_32 - .L_31)
.L_31:
        /*000c*/ 	.word	0x00000000
        /*0010*/ 	.short	0x0001
        /*0012*/ 	.short	0x0008
        /*0014*/ 	.byte	0x00, 0xf0, 0x11, 0x00


	//----- nvinfo : EIATTR_KPARAM_INFO
	.align		4
.L_32:
        /*0018*/ 	.byte	0x04, 0x17
        /*001a*/ 	.short	(.L_34 - .L_33)
.L_33:
        /*001c*/ 	.word	0x00000000
        /*0020*/ 	.short	0x0000
        /*0022*/ 	.short	0x0000
        /*0024*/ 	.byte	0x00, 0xf5, 0x21, 0x00


	//----- nvinfo : EIATTR_SPARSE_MMA_MASK
	.align		4
.L_34:
        /*0028*/ 	.byte	0x03, 0x50
        /*002a*/ 	.short	0x0000


	//----- nvinfo : EIATTR_MAXREG_COUNT
	.align		4
        /*002c*/ 	.byte	0x03, 0x1b
        /*002e*/ 	.short	0x00ff


	//----- nvinfo : EIATTR_MERCURY_ISA_VERSION
	.align		4
        /*0030*/ 	.byte	0x03, 0x5f
        /*0032*/ 	.short	0x0101


	//----- nvinfo : EIATTR_VRC_CTA_INIT_COUNT
	.align		4
        /*0034*/ 	.byte	0x02, 0x4a
	.zero		1
	.zero		1


	//----- nvinfo : EIATTR_EXIT_INSTR_OFFSETS
	.align		4
        /*0038*/ 	.byte	0x04, 0x1c
        /*003a*/ 	.short	(.L_36 - .L_35)


	//   ....[0]....
.L_35:
        /*003c*/ 	.word	0x00000070


	//   ....[1]....
        /*0040*/ 	.word	0x000002f0


	//----- nvinfo : EIATTR_CRS_STACK_SIZE
	.align		4
.L_36:
        /*0044*/ 	.byte	0x04, 0x1e
        /*0046*/ 	.short	(.L_38 - .L_37)
.L_37:
        /*0048*/ 	.word	0x00000000


	//----- nvinfo : EIATTR_CBANK_PARAM_SIZE
	.align		4
.L_38:
        /*004c*/ 	.byte	0x03, 0x19
        /*004e*/ 	.short	0x000c


	//----- nvinfo : EIATTR_PARAM_CBANK
	.align		4
        /*0050*/ 	.byte	0x04, 0x0a
        /*0052*/ 	.short	(.L_40 - .L_39)
	.align		4
.L_39:
        /*0054*/ 	.word	index@(.nv.constant0._Z11sinCudaMassPdi)
        /*0058*/ 	.short	0x0380
        /*005a*/ 	.short	0x000c


	//----- nvinfo : EIATTR_SW_WAR
	.align		4
.L_40:
        /*005c*/ 	.byte	0x04, 0x36
        /*005e*/ 	.short	(.L_42 - .L_41)
.L_41:
        /*0060*/ 	.word	0x00000008
.L_42:


//--------------------- .nv.info._Z8sinfMassPdi   --------------------------
	.section	.nv.info._Z8sinfMassPdi,"",@"SHT_CUDA_INFO"
	.sectionflags	@""
	.align	4


	//----- nvinfo : EIATTR_CUDA_API_VERSION
	.align		4
        /*0000*/ 	.byte	0x04, 0x37
        /*0002*/ 	.short	(.L_44 - .L_43)
.L_43:
        /*0004*/ 	.word	0x00000082


	//----- nvinfo : EIATTR_KPARAM_INFO
	.align		4
.L_44:
        /*0008*/ 	.byte	0x04, 0x17
        /*000a*/ 	.short	(.L_46 - .L_45)
.L_45:
        /*000c*/ 	.word	0x00000000
        /*0010*/ 	.short	0x0001
        /*0012*/ 	.short	0x0008
        /*0014*/ 	.byte	0x00, 0xf0, 0x11, 0x00


	//----- nvinfo : EIATTR_KPARAM_INFO
	.align		4
.L_46:
        /*0018*/ 	.byte	0x04, 0x17
        /*001a*/ 	.short	(.L_48 - .L_47)
.L_47:
        /*001c*/ 	.word	0x00000000
        /*0020*/ 	.short	0x0000
        /*0022*/ 	.short	0x0000
        /*0024*/ 	.byte	0x00, 0xf5, 0x21, 0x00


	//----- nvinfo : EIATTR_SPARSE_MMA_MASK
	.align		4
.L_48:
        /*0028*/ 	.byte	0x03, 0x50
        /*002a*/ 	.short	0x0000


	//----- nvinfo : EIATTR_MAXREG_COUNT
	.align		4
        /*002c*/ 	.byte	0x03, 0x1b
        /*002e*/ 	.short	0x00ff


	//----- nvinfo : EIATTR_MERCURY_ISA_VERSION
	.align		4
        /*0030*/ 	.byte	0x03, 0x5f
        /*0032*/ 	.short	0x0101


	//----- nvinfo : EIATTR_VRC_CTA_INIT_COUNT
	.align		4
        /*0034*/ 	.byte	0x02, 0x4a
	.zero		1
	.zero		1


	//----- nvinfo : EIATTR_EXIT_INSTR_OFFSETS
	.align		4
        /*0038*/ 	.byte	0x04, 0x1c
        /*003a*/ 	.short	(.L_50 - .L_49)


	//   ....[0]....
.L_49:
        /*003c*/ 	.word	0x00000080


	//   ....[1]....
        /*0040*/ 	.word	0x00000800


	//----- nvinfo : EIATTR_CRS_STACK_SIZE
	.align		4
.L_50:
        /*0044*/ 	.byte	0x04, 0x1e
        /*0046*/ 	.short	(.L_52 - .L_51)
.L_51:
        /*0048*/ 	.word	0x00000000


	//----- nvinfo : EIATTR_CBANK_PARAM_SIZE
	.align		4
.L_52:
        /*004c*/ 	.byte	0x03, 0x19
        /*004e*/ 	.short	0x000c


	//----- nvinfo : EIATTR_PARAM_CBANK
	.align		4
        /*0050*/ 	.byte	0x04, 0x0a
        /*0052*/ 	.short	(.L_54 - .L_53)
	.align		4
.L_53:
        /*0054*/ 	.word	index@(.nv.constant0._Z8sinfMassPdi)
        /*0058*/ 	.short	0x0380
        /*005a*/ 	.short	0x000c


	//----- nvinfo : EIATTR_SW_WAR
	.align		4
.L_54:
        /*005c*/ 	.byte	0x04, 0x36
        /*005e*/ 	.short	(.L_56 - .L_55)
.L_55:
        /*0060*/ 	.word	0x00000008
.L_56:


//--------------------- .nv.info._Z7sinMassPdi    --------------------------
	.section	.nv.info._Z7sinMassPdi,"",@"SHT_CUDA_INFO"
	.sectionflags	@""
	.align	4


	//----- nvinfo : EIATTR_CUDA_API_VERSION
	.align		4
        /*0000*/ 	.byte	0x04, 0x37
        /*0002*/ 	.short	(.L_58 - .L_57)
.L_57:
        /*0004*/ 	.word	0x00000082


	//----- nvinfo : EIATTR_KPARAM_INFO
	.align		4
.L_58:
        /*0008*/ 	.byte	0x04, 0x17
        /*000a*/ 	.short	(.L_60 - .L_59)
.L_59:
        /*000c*/ 	.word	0x00000000
        /*0010*/ 	.short	0x0001
        /*0012*/ 	.short	0x0008
        /*0014*/ 	.byte	0x00, 0xf0, 0x11, 0x00


	//----- nvinfo : EIATTR_KPARAM_INFO
	.align		4
.L_60:
        /*0018*/ 	.byte	0x04, 0x17
        /*001a*/ 	.short	(.L_62 - .L_61)
.L_61:
        /*001c*/ 	.word	0x00000000
        /*0020*/ 	.short	0x0000
        /*0022*/ 	.short	0x0000
        /*0024*/ 	.byte	0x00, 0xf5, 0x21, 0x00


	//----- nvinfo : EIATTR_SPARSE_MMA_MASK
	.align		4
.L_62:
        /*0028*/ 	.byte	0x03, 0x50
        /*002a*/ 	.short	0x0000


	//----- nvinfo : EIATTR_MAXREG_COUNT
	.align		4
        /*002c*/ 	.byte	0x03, 0x1b
        /*002e*/ 	.short	0x00ff


	//----- nvinfo : EIATTR_MERCURY_ISA_VERSION
	.align		4
        /*0030*/ 	.byte	0x03, 0x5f
        /*0032*/ 	.short	0x0101


	//----- nvinfo : EIATTR_VRC_CTA_INIT_COUNT
	.align		4
        /*0034*/ 	.byte	0x02, 0x4a
	.zero		1
	.zero		1


	//----- nvinfo : EIATTR_EXIT_INSTR_OFFSETS
	.align		4
        /*0038*/ 	.byte	0x04, 0x1c
        /*003a*/ 	.short	(.L_64 - .L_63)


	//   ....[0]....
.L_63:
        /*003c*/ 	.word	0x00000080


	//   ....[1]....
        /*0040*/ 	.word	0x00000620


	//----- nvinfo : EIATTR_CRS_STACK_SIZE
	.align		4
.L_64:
        /*0044*/ 	.byte	0x04, 0x1e
        /*0046*/ 	.short	(.L_66 - .L_65)
.L_65:
        /*0048*/ 	.word	0x00000000


	//----- nvinfo : EIATTR_CBANK_PARAM_SIZE
	.align		4
.L_66:
        /*004c*/ 	.byte	0x03, 0x19
        /*004e*/ 	.short	0x000c


	//----- nvinfo : EIATTR_PARAM_CBANK
	.align		4
        /*0050*/ 	.byte	0x04, 0x0a
        /*0052*/ 	.short	(.L_68 - .L_67)
	.align		4
.L_67:
        /*0054*/ 	.word	index@(.nv.constant0._Z7sinMassPdi)
        /*0058*/ 	.short	0x0380
        /*005a*/ 	.short	0x000c


	//----- nvinfo : EIATTR_SW_WAR
	.align		4
.L_68:
        /*005c*/ 	.byte	0x04, 0x36
        /*005e*/ 	.short	(.L_70 - .L_69)
.L_69:
        /*0060*/ 	.word	0x00000008
.L_70:


//--------------------- .nv.callgraph             --------------------------
	.section	.nv.callgraph,"",@"SHT_CUDA_CALLGRAPH"
	.align	4
	.sectionentsize	8
	.align		4
        /*0000*/ 	.word	0x00000000
	.align		4
        /*0004*/ 	.word	0xffffffff
	.align		4
        /*0008*/ 	.word	0x00000000
	.align		4
        /*000c*/ 	.word	0xfffffffe
	.align		4
        /*0010*/ 	.word	0x00000000
	.align		4
        /*0014*/ 	.word	0xfffffffd
	.align		4
        /*0018*/ 	.word	0x00000000
	.align		4
        /*001c*/ 	.word	0xfffffffc


//--------------------- .nv.constant4             --------------------------
	.section	.nv.constant4,"a",@progbits
	.align	8
	.align		8
.nv.constant4:
        /*0000*/ 	.dword	__cudart_i2opi_f
	.align		8
        /*0008*/ 	.dword	__cudart_i2opi_d
	.align		8
        /*0010*/ 	.dword	__cudart_sin_cos_coeffs


//--------------------- .text._Z11sinCudaMassPdi  --------------------------
	.section	.text._Z11sinCudaMassPdi,"ax",@progbits
	.align	128
        .global         _Z11sinCudaMassPdi
        .type           _Z11sinCudaMassPdi,@function
        .size           _Z11sinCudaMassPdi,(.L_x_33 - _Z11sinCudaMassPdi)
        .other          _Z11sinCudaMassPdi,@"STO_CUDA_ENTRY STV_DEFAULT"
_Z11sinCudaMassPdi:
.text._Z11sinCudaMassPdi:
[----:B------:R-:W-:Y:S01]  /*0000*/  LDC R1, c[0x0][0x37c] ;  /* 0x0000df00ff017b82 */ /* 0x000fe20000000800 */
[----:B------:R-:W0:Y:S07]  /*0010*/  S2R R5, SR_TID.X ;  /* 0x0000000000057919 */ /* 0x000e2e0000002100 */
[----:B------:R-:W0:Y:S01]  /*0020*/  S2UR UR4, SR_CTAID.X ;  /* 0x00000000000479c3 */ /* 0x000e220000002500 */
[----:B------:R-:W1:Y:S07]  /*0030*/  LDCU UR5, c[0x0][0x388] ;  /* 0x00007100ff0577ac */ /* 0x000e6e0008000800 */
[----:B------:R-:W0:Y:S02]  /*0040*/  LDC R4, c[0x0][0x360] ;  /* 0x0000d800ff047b82 */ /* 0x000e240000000800 */
[----:B0-----:R-:W-:-:S05]  /*0050*/  IMAD R5, R4, UR4, R5 ;  /* 0x0000000404057c24 */ /* 0x001fca000f8e0205 */
[----:B-1----:R-:W-:-:S13]  /*0060*/  ISETP.GE.AND P0, PT, R5, UR5, PT ;  /* 0x0000000505007c0c */ /* 0x002fda000bf06270 */
[----:B------:R-:W-:Y:S05]  /*0070*/  @P0 EXIT ;  /* 0x000000000000094d */ /* 0x000fea0003800000 */
[----:B------:R-:W0:Y:S01]  /*0080*/  MUFU.RCP64H R3, 180 ;  /* 0x4066800000037908 */ /* 0x000e220000001800 */
[----:B------:R-:W-:Y:S01]  /*0090*/  IMAD.MOV.U32 R8, RZ, RZ, 0x0 ;  /* 0x00000000ff087424 */ /* 0x000fe200078e00ff */
[----:B------:R-:W-:Y:S01]  /*00a0*/  UMOV UR4, 0x542fe938 ;  /* 0x542fe93800047882 */ /* 0x000fe20000000000 */
[----:B------:R-:W-:Y:S01]  /*00b0*/  IMAD.MOV.U32 R9, RZ, RZ, 0x40668000 ;  /* 0x40668000ff097424 */ /* 0x000fe200078e00ff */
[----:B------:R-:W-:Y:S01]  /*00c0*/  UMOV UR5, 0x400921fb ;  /* 0x400921fb00057882 */ /* 0x000fe20000000000 */
[----:B------:R-:W-:Y:S01]  /*00d0*/  IMAD.MOV.U32 R2, RZ, RZ, 0x1 ;  /* 0x00000001ff027424 */ /* 0x000fe200078e00ff */
[----:B------:R-:W-:Y:S01]  /*00e0*/  BSSY.RECONVERGENT B0, `(.L_x_0) ;  /* 0x0000019000007945 */ /* 0x000fe20003800200 */
[----:B------:R-:W-:-:S04]  /*00f0*/  IMAD.MOV.U32 R4, RZ, RZ, RZ ;  /* 0x000000ffff047224 */ /* 0x000fc800078e00ff */
[----:B------:R-:W-:-:S05]  /*0100*/  IMAD.HI R0, R5, -0x49f49f49, R4 ;  /* 0xb60b60b705007827 */ /* 0x000fca00078e0204 */
[----:B------:R-:W-:Y:S01]  /*0110*/  SHF.R.U32.HI R11, RZ, 0x1f, R0 ;  /* 0x0000001fff0b7819 */ /* 0x000fe20000011600 */
[----:B0-----:R-:W-:-:S03]  /*0120*/  DFMA R6, R2, -R8, 1 ;  /* 0x3ff000000206742b */ /* 0x001fc60000000808 */
[----:B------:R-:W-:-:S05]  /*0130*/  LEA.HI.SX32 R11, R0, R11, 0x18 ;  /* 0x0000000b000b7211 */ /* 0x000fca00078fc2ff */
[----:B------:R-:W-:Y:S01]  /*0140*/  DFMA R6, R6, R6, R6 ;  /* 0x000000060606722b */ /* 0x000fe20000000006 */
[----:B------:R-:W-:-:S07]  /*0150*/  IMAD R0, R11, -0x168, R5 ;  /* 0xfffffe980b007824 */ /* 0x000fce00078e0205 */
[----:B------:R-:W-:Y:S01]  /*0160*/  DFMA R6, R2, R6, R2 ;  /* 0x000000060206722b */ /* 0x000fe20000000002 */
[----:B------:R-:W0:Y:S07]  /*0170*/  I2F.F64 R2, R0 ;  /* 0x0000000000027312 */ /* 0x000e2e0000201c00 */
[----:B------:R-:W-:-:S08]  /*0180*/  DFMA R8, R6, -R8, 1 ;  /* 0x3ff000000608742b */ /* 0x000fd00000000808 */
[----:B------:R-:W-:Y:S02]  /*0190*/  DFMA R8, R6, R8, R6 ;  /* 0x000000080608722b */ /* 0x000fe40000000006 */
[----:B0-----:R-:W-:Y:S01]  /*01a0*/  DMUL R6, R2, UR4 ;  /* 0x0000000402067c28 */ /* 0x001fe20008000000 */
[----:B------:R-:W0:Y:S07]  /*01b0*/  LDCU.64 UR4, c[0x0][0x358] ;  /* 0x00006b00ff0477ac */ /* 0x000e2e0008000a00 */
[----:B------:R-:W-:-:S02]  /*01c0*/  DMUL R2, R6, R8 ;  /* 0x0000000806027228 */ /* 0x000fc40000000000 */
[----:B------:R-:W-:-:S06]  /*01d0*/  FSETP.GEU.AND P1, PT, |R7|, 6.5827683646048100446e-37, PT ;  /* 0x036000000700780b */ /* 0x000fcc0003f2e200 */
[----:B------:R-:W-:-:S08]  /*01e0*/  DFMA R10, R2, -180, R6 ;  /* 0xc0668000020a782b */ /* 0x000fd00000000006 */
[----:B------:R-:W-:-:S10]  /*01f0*/  DFMA R2, R8, R10, R2 ;  /* 0x0000000a0802722b */ /* 0x000fd40000000002 */
[----:B------:R-:W-:-:S05]  /*0200*/  FFMA R8, RZ, 3.6015625, R3 ;  /* 0x40668000ff087823 */ /* 0x000fca0000000003 */
[----:B------:R-:W-:-:S13]  /*0210*/  FSETP.GT.AND P0, PT, |R8|, 1.469367938527859385e-39, PT ;  /* 0x001000000800780b */ /* 0x000fda0003f04200 */
[----:B0-----:R-:W-:Y:S05]  /*0220*/  @P0 BRA P1, `(.L_x_1) ;  /* 0x0000000000100947 */ /* 0x001fea0000800000 */
[----:B------:R-:W-:-:S07]  /*0230*/  MOV R0, 0x250 ;  /* 0x0000025000007802 */ /* 0x000fce0000000f00 */
[----:B------:R-:W-:Y:S05]  /*0240*/  CALL.REL.NOINC `($__internal_0_$__cuda_sm20_div_rn_f64_full) ;  /* 0x00000000002c7944 */ /* 0x000fea0003c00000 */
[----:B------:R-:W-:Y:S02]  /*0250*/  IMAD.MOV.U32 R2, RZ, RZ, R10 ;  /* 0x000000ffff027224 */ /* 0x000fe400078e000a */
[----:B------:R-:W-:-:S07]  /*0260*/  IMAD.MOV.U32 R3, RZ, RZ, R11 ;  /* 0x000000ffff037224 */ /* 0x000fce00078e000b */
.L_x_1:
[----:B------:R-:W-:Y:S05]  /*0270*/  BSYNC.RECONVERGENT B0 ;  /* 0x0000000000007941 */ /* 0x000fea0003800200 */
.L_x_0:
[----:B------:R-:W0:Y:S01]  /*0280*/  F2F.F32.F64 R2, R2 ;  /* 0x0000000200027310 */ /* 0x000e220000301000 */
[----:B------:R-:W1:Y:S01]  /*0290*/  LDC.64 R8, c[0x0][0x380] ;  /* 0x0000e000ff087b82 */ /* 0x000e620000000a00 */
[----:B0-----:R-:W-:-:S06]  /*02a0*/  FMUL.RZ R0, R2, 0.15915493667125701904 ;  /* 0x3e22f98302007820 */ /* 0x001fcc000040c000 */
[----:B------:R-:W0:Y:S01]  /*02b0*/  MUFU.SIN R6, R0 ;  /* 0x0000000000067308 */ /* 0x000e220000000400 */
[----:B-1----:R-:W-:-:S07]  /*02c0*/  IMAD.WIDE R4, R5, 0x8, R8 ;  /* 0x0000000805047825 */ /* 0x002fce00078e0208 */
[----:B0-----:R-:W0:Y:S02]  /*02d0*/  F2F.F64.F32 R6, R6 ;  /* 0x0000000600067310 */ /* 0x001e240000201800 */
[----:B0-----:R-:W-:Y:S01]  /*02e0*/  STG.E.64 desc[UR4][R4.64], R6 ;  /* 0x0000000604007986 */ /* 0x001fe2000c101b04 */
[----:B------:R-:W-:Y:S05]  /*02f0*/  EXIT ;  /* 0x000000000000794d */ /* 0x000fea0003800000 */
        .weak           $__internal_0_$__cuda_sm20_div_rn_f64_full
        .type           $__internal_0_$__cuda_sm20_div_rn_f64_full,@function
        .size           $__internal_0_$__cuda_sm20_div_rn_f64_full,(.L_x_33 - $__internal_0_$__cuda_sm20_div_rn_f64_full)
$__internal_0_$__cuda_sm20_div_rn_f64_full:
[----:B------:R-:W-:Y:S01]  /*0300*/  IMAD.MOV.U32 R3, RZ, RZ, 0x3ff68000 ;  /* 0x3ff68000ff037424 */ /* 0x000fe200078e00ff */
[----:B------:R-:W-:Y:S01]  /*0310*/  FSETP.GEU.AND P1, PT, |R7|, 1.469367938527859385e-39, PT ;  /* 0x001000000700780b */ /* 0x000fe20003f2e200 */
[----:B------:R-:W-:Y:S01]  /*0320*/  IMAD.MOV.U32 R2, RZ, RZ, 0x0 ;  /* 0x00000000ff027424 */ /* 0x000fe200078e00ff */
[----:B------:R-:W-:Y:S01]  /*0330*/  BSSY.RECONVERGENT B1, `(.L_x_2) ;  /* 0x0000048000017945 */ /* 0x000fe20003800200 */
[----:B------:R-:W0:Y:S01]  /*0340*/  MUFU.RCP64H R9, R3 ;  /* 0x0000000300097308 */ /* 0x000e220000001800 */
[----:B------:R-:W-:Y:S02]  /*0350*/  IMAD.MOV.U32 R8, RZ, RZ, 0x1 ;  /* 0x00000001ff087424 */ /* 0x000fe400078e00ff */
[----:B------:R-:W-:-:S05]  /*0360*/  IMAD.MOV.U32 R19, RZ, RZ, 0x40600000 ;  /* 0x40600000ff137424 */ /* 0x000fca00078e00ff */
[----:B------:R-:W-:Y:S01]  /*0370*/  IADD3 R21, PT, PT, R19, -0x1, RZ ;  /* 0xffffffff13157810 */ /* 0x000fe20007ffe0ff */
[----:B0-----:R-:W-:-:S08]  /*0380*/  DFMA R10, R8, -R2, 1 ;  /* 0x3ff00000080a742b */ /* 0x001fd00000000802 */
[----:B------:R-:W-:Y:S01]  /*0390*/  DFMA R12, R10, R10, R10 ;  /* 0x0000000a0a0c722b */ /* 0x000fe2000000000a */
[----:B------:R-:W-:Y:S01]  /*03a0*/  LOP3.LUT R10, R7, 0x7ff00000, RZ, 0xc0, !PT ;  /* 0x7ff00000070a7812 */ /* 0x000fe200078ec0ff */
[----:B------:R-:W-:-:S03]  /*03b0*/  IMAD.MOV.U32 R11, RZ, RZ, 0x1ca00000 ;  /* 0x1ca00000ff0b7424 */ /* 0x000fc600078e00ff */
[----:B------:R-:W-:Y:S01]  /*03c0*/  ISETP.GE.U32.AND P0, PT, R10, 0x40600000, PT ;  /* 0x406000000a00780c */ /* 0x000fe20003f06070 */
[----:B------:R-:W-:Y:S02]  /*03d0*/  IMAD.MOV.U32 R18, RZ, RZ, R10 ;  /* 0x000000ffff127224 */ /* 0x000fe400078e000a */
[----:B------:R-:W-:Y:S01]  /*03e0*/  DFMA R14, R8, R12, R8 ;  /* 0x0000000c080e722b */ /* 0x000fe20000000008 */
[----:B------:R-:W-:Y:S01]  /*03f0*/  SEL R11, R11, 0x63400000, !P0 ;  /* 0x634000000b0b7807 */ /* 0x000fe20004000000 */
[----:B------:R-:W-:-:S03]  /*0400*/  IMAD.MOV.U32 R8, RZ, RZ, R6 ;  /* 0x000000ffff087224 */ /* 0x000fc600078e0006 */
[C-C-:B------:R-:W-:Y:S02]  /*0410*/  @!P1 LOP3.LUT R12, R11.reuse, 0x80000000, R7.reuse, 0xf8, !PT ;  /* 0x800000000b0c9812 */ /* 0x140fe400078ef807 */
[----:B------:R-:W-:Y:S01]  /*0420*/  LOP3.LUT R9, R11, 0x800fffff, R7, 0xf8, !PT ;  /* 0x800fffff0b097812 */ /* 0x000fe200078ef807 */
[----:B------:R-:W-:Y:S01]  /*0430*/  DFMA R16, R14, -R2, 1 ;  /* 0x3ff000000e10742b */ /* 0x000fe20000000802 */
[----:B------:R-:W-:Y:S01]  /*0440*/  @!P1 LOP3.LUT R13, R12, 0x100000, RZ, 0xfc, !PT ;  /* 0x001000000c0d9812 */ /* 0x000fe200078efcff */
[----:B------:R-:W-:-:S06]  /*0450*/  @!P1 IMAD.MOV.U32 R12, RZ, RZ, RZ ;  /* 0x000000ffff0c9224 */ /* 0x000fcc00078e00ff */
[----:B------:R-:W-:Y:S02]  /*0460*/  @!P1 DFMA R8, R8, 2, -R12 ;  /* 0x400000000808982b */ /* 0x000fe4000000080c */
[----:B------:R-:W-:-:S08]  /*0470*/  DFMA R16, R14, R16, R14 ;  /* 0x000000100e10722b */ /* 0x000fd0000000000e */
[----:B------:R-:W-:Y:S01]  /*0480*/  @!P1 LOP3.LUT R18, R9, 0x7ff00000, RZ, 0xc0, !PT ;  /* 0x7ff0000009129812 */ /* 0x000fe200078ec0ff */
[----:B------:R-:W-:-:S04]  /*0490*/  DMUL R12, R16, R8 ;  /* 0x00000008100c7228 */ /* 0x000fc80000000000 */
[----:B------:R-:W-:-:S04]  /*04a0*/  VIADD R20, R18, 0xffffffff ;  /* 0xffffffff12147836 */ /* 0x000fc80000000000 */
[----:B------:R-:W-:Y:S01]  /*04b0*/  DFMA R14, R12, -R2, R8 ;  /* 0x800000020c0e722b */ /* 0x000fe20000000008 */
[----:B------:R-:W-:-:S04]  /*04c0*/  ISETP.GT.U32.AND P0, PT, R20, 0x7feffffe, PT ;  /* 0x7feffffe1400780c */ /* 0x000fc80003f04070 */
[----:B------:R-:W-:-:S03]  /*04d0*/  ISETP.GT.U32.OR P0, PT, R21, 0x7feffffe, P0 ;  /* 0x7feffffe1500780c */ /* 0x000fc60000704470 */
[----:B------:R-:W-:-:S10]  /*04e0*/  DFMA R12, R16, R14, R12 ;  /* 0x0000000e100c722b */ /* 0x000fd4000000000c */
[----:B------:R-:W-:Y:S05]  /*04f0*/  @P0 BRA `(.L_x_3) ;  /* 0x0000000000680947 */ /* 0x000fea0003800000 */
[----:B------:R-:W-:Y:S02]  /*0500*/  IMAD.MOV.U32 R7, RZ, RZ, 0x40600000 ;  /* 0x40600000ff077424 */ /* 0x000fe400078e00ff */
[----:B------:R-:W-:-:S03]  /*0510*/  IMAD.MOV.U32 R6, RZ, RZ, RZ ;  /* 0x000000ffff067224 */ /* 0x000fc600078e00ff */
[----:B------:R-:W-:-:S04]  /*0520*/  VIADDMNMX R10, R10, -R7, 0xb9600000, !PT ;  /* 0xb96000000a0a7446 */ /* 0x000fc80007800907 */
[----:B------:R-:W-:-:S05]  /*0530*/  VIMNMX R10, PT, PT, R10, 0x46a00000, PT ;  /* 0x46a000000a0a7848 */ /* 0x000fca0003fe0100 */
[----:B------:R-:W-:-:S04]  /*0540*/  IMAD.IADD R14, R10, 0x1, -R11 ;  /* 0x000000010a0e7824 */ /* 0x000fc800078e0a0b */
[----:B------:R-:W-:-:S06]  /*0550*/  VIADD R7, R14, 0x7fe00000 ;  /* 0x7fe000000e077836 */ /* 0x000fcc0000000000 */
[----:B------:R-:W-:-:S10]  /*0560*/  DMUL R10, R12, R6 ;  /* 0x000000060c0a7228 */ /* 0x000fd40000000000 */
[----:B------:R-:W-:-:S13]  /*0570*/  FSETP.GTU.AND P0, PT, |R11|, 1.469367938527859385e-39, PT ;  /* 0x001000000b00780b */ /* 0x000fda0003f0c200 */
[----:B------:R-:W-:Y:S05]  /*0580*/  @P0 BRA `(.L_x_4) ;  /* 0x0000000000880947 */ /* 0x000fea0003800000 */
[----:B------:R-:W-:Y:S01]  /*0590*/  DFMA R2, R12, -R2, R8 ;  /* 0x800000020c02722b */ /* 0x000fe20000000008 */
[----:B------:R-:W-:-:S09]  /*05a0*/  IMAD.MOV.U32 R6, RZ, RZ, RZ ;  /* 0x000000ffff067224 */ /* 0x000fd200078e00ff */
[C---:B------:R-:W-:Y:S02]  /*05b0*/  FSETP.NEU.AND P0, PT, R3.reuse, RZ, PT ;  /* 0x000000ff0300720b */ /* 0x040fe40003f0d000 */
[----:B------:R-:W-:-:S04]  /*05c0*/  LOP3.LUT R2, R3, 0x40668000, RZ, 0x3c, !PT ;  /* 0x4066800003027812 */ /* 0x000fc800078e3cff */
[----:B------:R-:W-:-:S04]  /*05d0*/  LOP3.LUT R9, R2, 0x80000000, RZ, 0xc0, !PT ;  /* 0x8000000002097812 */ /* 0x000fc800078ec0ff */
[----:B------:R-:W-:-:S03]  /*05e0*/  LOP3.LUT R7, R9, R7, RZ, 0xfc, !PT ;  /* 0x0000000709077212 */ /* 0x000fc600078efcff */
[----:B------:R-:W-:Y:S05]  /*05f0*/  @!P0 BRA `(.L_x_4) ;  /* 0x00000000006c8947 */ /* 0x000fea0003800000 */
[----:B------:R-:W-:Y:S01]  /*0600*/  IMAD.MOV R3, RZ, RZ, -R14 ;  /* 0x000000ffff037224 */ /* 0x000fe200078e0a0e */
[----:B------:R-:W-:Y:S01]  /*0610*/  DMUL.RP R6, R12, R6 ;  /* 0x000000060c067228 */ /* 0x000fe20000008000 */
[----:B------:R-:W-:-:S06]  /*0620*/  IMAD.MOV.U32 R2, RZ, RZ, RZ ;  /* 0x000000ffff027224 */ /* 0x000fcc00078e00ff */
[----:B------:R-:W-:-:S03]  /*0630*/  DFMA R2, R10, -R2, R12 ;  /* 0x800000020a02722b */ /* 0x000fc6000000000c */
[----:B------:R-:W-:-:S03]  /*0640*/  LOP3.LUT R9, R7, R9, RZ, 0x3c, !PT ;  /* 0x0000000907097212 */ /* 0x000fc600078e3cff */
[----:B------:R-:W-:-:S04]  /*0650*/  IADD3 R2, PT, PT, -R14, -0x43300000, RZ ;  /* 0xbcd000000e027810 */ /* 0x000fc80007ffe1ff */
[----:B------:R-:W-:-:S04]  /*0660*/  FSETP.NEU.AND P0, PT, |R3|, R2, PT ;  /* 0x000000020300720b */ /* 0x000fc80003f0d200 */
[----:B------:R-:W-:Y:S02]  /*0670*/  FSEL R10, R6, R10, !P0 ;  /* 0x0000000a060a7208 */ /* 0x000fe40004000000 */
[----:B------:R-:W-:Y:S01]  /*0680*/  FSEL R11, R9, R11, !P0 ;  /* 0x0000000b090b7208 */ /* 0x000fe20004000000 */
[----:B------:R-:W-:Y:S06]  /*0690*/  BRA `(.L_x_4) ;  /* 0x0000000000447947 */ /* 0x000fec0003800000 */
.L_x_3:
[----:B------:R-:W-:-:S14]  /*06a0*/  DSETP.NAN.AND P0, PT, R6, R6, PT ;  /* 0x000000060600722a */ /* 0x000fdc0003f08000 */
[----:B------:R-:W-:Y:S05]  /*06b0*/  @P0 BRA `(.L_x_5) ;  /* 0x0000000000340947 */ /* 0x000fea0003800000 */
[----:B------:R-:W-:Y:S01]  /*06c0*/  ISETP.NE.AND P0, PT, R18, R19, PT ;  /* 0x000000131200720c */ /* 0x000fe20003f05270 */
[----:B------:R-:W-:Y:S01]  /*06d0*/  IMAD.MOV.U32 R10, RZ, RZ, 0x0 ;  /* 0x00000000ff0a7424 */ /* 0x000fe200078e00ff */
[----:B------:R-:W-:-:S11]  /*06e0*/  MOV R11, 0xfff80000 ;  /* 0xfff80000000b7802 */ /* 0x000fd60000000f00 */
[----:B------:R-:W-:Y:S05]  /*06f0*/  @!P0 BRA `(.L_x_4) ;  /* 0x00000000002c8947 */ /* 0x000fea0003800000 */
[----:B------:R-:W-:Y:S02]  /*0700*/  ISETP.NE.AND P0, PT, R18, 0x7ff00000, PT ;  /* 0x7ff000001200780c */ /* 0x000fe40003f05270 */
[----:B------:R-:W-:Y:S02]  /*0710*/  LOP3.LUT R6, R7, 0x40668000, RZ, 0x3c, !PT ;  /* 0x4066800007067812 */ /* 0x000fe400078e3cff */
[----:B------:R-:W-:Y:S02]  /*0720*/  ISETP.EQ.OR P0, PT, R19, RZ, !P0 ;  /* 0x000000ff1300720c */ /* 0x000fe40004702670 */
[----:B------:R-:W-:-:S11]  /*0730*/  LOP3.LUT R11, R6, 0x80000000, RZ, 0xc0, !PT ;  /* 0x80000000060b7812 */ /* 0x000fd600078ec0ff */
[----:B------:R-:W-:Y:S01]  /*0740*/  @P0 LOP3.LUT R2, R11, 0x7ff00000, RZ, 0xfc, !PT ;  /* 0x7ff000000b020812 */ /* 0x000fe200078efcff */
[----:B------:R-:W-:Y:S02]  /*0750*/  @!P0 IMAD.MOV.U32 R10, RZ, RZ, RZ ;  /* 0x000000ffff0a8224 */ /* 0x000fe400078e00ff */
[----:B------:R-:W-:Y:S02]  /*0760*/  @P0 IMAD.MOV.U32 R10, RZ, RZ, RZ ;  /* 0x000000ffff0a0224 */ /* 0x000fe400078e00ff */
[----:B------:R-:W-:Y:S01]  /*0770*/  @P0 IMAD.MOV.U32 R11, RZ, RZ, R2 ;  /* 0x000000ffff0b0224 */ /* 0x000fe200078e0002 */
[----:B------:R-:W-:Y:S06]  /*0780*/  BRA `(.L_x_4) ;  /* 0x0000000000087947 */ /* 0x000fec0003800000 */
.L_x_5:
[----:B------:R-:W-:Y:S01]  /*0790*/  LOP3.LUT R11, R7, 0x80000, RZ, 0xfc, !PT ;  /* 0x00080000070b7812 */ /* 0x000fe200078efcff */
[----:B------:R-:W-:-:S07]  /*07a0*/  IMAD.MOV.U32 R10, RZ, RZ, R6 ;  /* 0x000000ffff0a7224 */ /* 0x000fce00078e0006 */
.L_x_4:
[----:B------:R-:W-:Y:S05]  /*07b0*/  BSYNC.RECONVERGENT B1 ;  /* 0x0000000000017941 */ /* 0x000fea0003800200 */
.L_x_2:
[----:B------:R-:W-:Y:S02]  /*07c0*/  IMAD.MOV.U32 R2, RZ, RZ, R0 ;  /* 0x000000ffff027224 */ /* 0x000fe400078e0000 */
[----:B------:R-:W-:-:S04]  /*07d0*/  IMAD.MOV.U32 R3, RZ, RZ, 0x0 ;  /* 0x00000000ff037424 */ /* 0x000fc800078e00ff */
[----:B------:R-:W-:Y:S05]  /*07e0*/  RET.REL.NODEC R2 `(_Z11sinCudaMassPdi) ;  /* 0xfffffff802047950 */ /* 0x000fea0003c3ffff */
.L_x_6:
[----:B------:R-:W-:-:S00]  /*07f0*/  BRA `(.L_x_6) ;  /* 0xfffffffc00fc7947 */ /* 0x000fc0000383ffff */
[----:B------:R-:W-:-:S00]  /*0800*/  NOP ;  /* 0x0000000000007918 */ /* 0x000fc00000000000 */
[----:B------:R-:W-:-:S00]  /*0810*/  NOP ;  /* 0x0000000000007918 */ /* 0x000fc00000000000 */
[----:B------:R-:W-:-:S00]  /*0820*/  NOP ;  /* 0x0000000000007918 */ /* 0x000fc00000000000 */
[----:B------:R-:W-:-:S00]  /*0830*/  NOP ;  /* 0x0000000000007918 */ /* 0x000fc00000000000 */
[----:B------:R-:W-:-:S00]  /*0840*/  NOP ;  /* 0x0000000000007918 */ /* 0x000fc00000000000 */
[----:B------:R-:W-:-:S00]  /*0850*/  NOP ;  /* 0x0000000000007918 */ /* 0x000fc00000000000 */
[----:B------:R-:W-:-:S00]  /*0860*/  NOP ;  /* 0x0000000000007918 */ /* 0x000fc00000000000 */
[----:B------:R-:W-:-:S00]  /*0870*/  NOP ;  /* 0x0000000000007918 */ /* 0x000fc00000000000 */
.L_x_33:


//--------------------- .text._Z8sinfMassPdi      --------------------------
	.section	.text._Z8sinfMassPdi,"ax",@progbits
	.align	128
        .global         _Z8sinfMassPdi
        .type           _Z8sinfMassPdi,@function
        .size           _Z8sinfMassPdi,(.L_x_34 - _Z8sinfMassPdi)
        .other          _Z8sinfMassPdi,@"STO_CUDA_ENTRY STV_DEFAULT"
_Z8sinfMassPdi:
.text._Z8sinfMassPdi:
[----:B------:R-:W0:Y:S01]  /*0000*/  LDC R1, c[0x0][0x37c] ;  /* 0x0000df00ff017b82 */ /* 0x000e220000000800 */
[----:B------:R-:W1:Y:S07]  /*0010*/  S2R R11, SR_TID.X ;  /* 0x00000000000b7919 */ /* 0x000e6e0000002100 */
[----:B------:R-:W1:Y:S01]  /*0020*/  S2UR UR4, SR_CTAID.X ;  /* 0x00000000000479c3 */ /* 0x000e620000002500 */
[----:B------:R-:W2:Y:S01]  /*0030*/  LDCU UR5, c[0x0][0x388] ;  /* 0x00007100ff0577ac */ /* 0x000ea20008000800 */
[----:B0-----:R-:W-:-:S06]  /*0040*/  VIADD R1, R1, 0xffffffe0 ;  /* 0xffffffe001017836 */ /* 0x001fcc0000000000 */
[----:B------:R-:W1:Y:S02]  /*0050*/  LDC R10, c[0x0][0x360] ;  /* 0x0000d800ff0a7b82 */ /* 0x000e640000000800 */
[----:B-1----:R-:W-:-:S05]  /*0060*/  IMAD R11, R10, UR4, R11 ;  /* 0x000000040a0b7c24 */ /* 0x002fca000f8e020b */
[----:B--2---:R-:W-:-:S13]  /*0070*/  ISETP.GE.AND P0, PT, R11, UR5, PT ;  /* 0x000000050b007c0c */ /* 0x004fda000bf06270 */
        /* <DEDUP_REMOVED lines=19> */
[----:B0-----:R-:W-:-:S08]  /*01b0*/  DMUL R4, R2, UR4 ;  /* 0x0000000402047c28 */ /* 0x001fd00008000000 */
[----:B------:R-:W-:Y:S02]  /*01c0*/  DMUL R2, R4, R6 ;  /* 0x0000000604027228 */ /* 0x000fe40000000000 */
[----:B------:R-:W-:-:S06]  /*01d0*/  FSETP.GEU.AND P1, PT, |R5|, 6.5827683646048100446e-37, PT ;  /* 0x036000000500780b */ /* 0x000fcc0003f2e200 */
[----:B------:R-:W-:-:S08]  /*01e0*/  DFMA R8, R2, -180, R4 ;  /* 0xc06680000208782b */ /* 0x000fd00000000004 */
[----:B------:R-:W-:-:S10]  /*01f0*/  DFMA R2, R6, R8, R2 ;  /* 0x000000080602722b */ /* 0x000fd40000000002 */
[----:B------:R-:W-:-:S05]  /*0200*/  FFMA R6, RZ, 3.6015625, R3 ;  /* 0x40668000ff067823 */ /* 0x000fca0000000003 */
[----:B------:R-:W-:-:S13]  /*0210*/  FSETP.GT.AND P0, PT, |R6|, 1.469367938527859385e-39, PT ;  /* 0x001000000600780b */ /* 0x000fda0003f04200 */
[----:B------:R-:W-:Y:S05]  /*0220*/  @P0 BRA P1, `(.L_x_8) ;  /* 0x0000000000100947 */ /* 0x000fea0000800000 */
[----:B------:R-:W-:-:S07]  /*0230*/  MOV R0, 0x250 ;  /* 0x0000025000007802 */ /* 0x000fce0000000f00 */
[----:B------:R-:W-:Y:S05]  /*0240*/  CALL.REL.NOINC `($__internal_1_$__cuda_sm20_div_rn_f64_full) ;  /* 0x0000000400707944 */ /* 0x000fea0003c00000 */
[----:B------:R-:W-:Y:S02]  /*0250*/  IMAD.MOV.U32 R2, RZ, RZ, R8 ;  /* 0x000000ffff027224 */ /* 0x000fe400078e0008 */
[----:B------:R-:W-:-:S07]  /*0260*/  IMAD.MOV.U32 R3, RZ, RZ, R9 ;  /* 0x000000ffff037224 */ /* 0x000fce00078e0009 */
.L_x_8:
[----:B------:R-:W-:Y:S05]  /*0270*/  BSYNC.RECONVERGENT B0 ;  /* 0x0000000000007941 */ /* 0x000fea0003800200 */
.L_x_7:
[----:B------:R-:W0:Y:S01]  /*0280*/  F2F.F32.F64 R5, R2 ;  /* 0x0000000200057310 */ /* 0x000e220000301000 */
[----:B------:R-:W1:Y:S01]  /*0290*/  LDCU.64 UR6, c[0x0][0x358] ;  /* 0x00006b00ff0677ac */ /* 0x000e620008000a00 */
[----:B------:R-:W-:Y:S01]  /*02a0*/  BSSY.RECONVERGENT B0, `(.L_x_9) ;  /* 0x0000040000007945 */ /* 0x000fe20003800200 */
[C---:B0-----:R-:W-:Y:S01]  /*02b0*/  FMUL R0, R5.reuse, 0.63661974668502807617 ;  /* 0x3f22f98305007820 */ /* 0x041fe20000400000 */
[----:B------:R-:W-:-:S05]  /*02c0*/  FSETP.GE.AND P0, PT, |R5|, 105615, PT ;  /* 0x47ce47800500780b */ /* 0x000fca0003f06200 */
[----:B------:R-:W0:Y:S02]  /*02d0*/  F2I.NTZ R0, R0 ;  /* 0x0000000000007305 */ /* 0x000e240000203100 */
[----:B0-----:R-:W-:-:S05]  /*02e0*/  I2FP.F32.S32 R4, R0 ;  /* 0x0000000000047245 */ /* 0x001fca0000201400 */
[----:B------:R-:W-:-:S04]  /*02f0*/  FFMA R7, R4, -1.5707962512969970703, R5 ;  /* 0xbfc90fda04077823 */ /* 0x000fc80000000005 */
[----:B------:R-:W-:-:S04]  /*0300*/  FFMA R7, R4, -7.5497894158615963534e-08, R7 ;  /* 0xb3a2216804077823 */ /* 0x000fc80000000007 */
[----:B------:R-:W-:Y:S01]  /*0310*/  FFMA R4, R4, -5.3903029534742383927e-15, R7 ;  /* 0xa7c234c504047823 */ /* 0x000fe20000000007 */
[----:B-1----:R-:W-:Y:S06]  /*0320*/  @!P0 BRA `(.L_x_10) ;  /* 0x0000000000dc8947 */ /* 0x002fec0003800000 */
[----:B------:R-:W-:-:S13]  /*0330*/  FSETP.NEU.AND P0, PT, |R5|, +INF , PT ;  /* 0x7f8000000500780b */ /* 0x000fda0003f0d200 */
[----:B------:R-:W-:Y:S01]  /*0340*/  @!P0 FMUL R4, RZ, R5 ;  /* 0x00000005ff048220 */ /* 0x000fe20000400000 */
[----:B------:R-:W-:Y:S01]  /*0350*/  @!P0 IMAD.MOV.U32 R0, RZ, RZ, RZ ;  /* 0x000000ffff008224 */ /* 0x000fe200078e00ff */
[----:B------:R-:W-:Y:S06]  /*0360*/  @!P0 BRA `(.L_x_10) ;  /* 0x0000000000cc8947 */ /* 0x000fec0003800000 */
[----:B------:R-:W-:Y:S01]  /*0370*/  IMAD.SHL.U32 R2, R5, 0x100, RZ ;  /* 0x0000010005027824 */ /* 0x000fe200078e00ff */
[----:B------:R-:W0:Y:S01]  /*0380*/  LDCU.64 UR8, c[0x4][URZ] ;  /* 0x01000000ff0877ac */ /* 0x000e220008000a00 */
[----:B------:R-:W-:Y:S02]  /*0390*/  IMAD.MOV.U32 R6, RZ, RZ, RZ ;  /* 0x000000ffff067224 */ /* 0x000fe400078e00ff */
[----:B------:R-:W-:Y:S01]  /*03a0*/  IMAD.MOV.U32 R0, RZ, RZ, R1 ;  /* 0x000000ffff007224 */ /* 0x000fe200078e0001 */
[----:B------:R-:W-:Y:S01]  /*03b0*/  LOP3.LUT R13, R2, 0x80000000, RZ, 0xfc, !PT ;  /* 0x80000000020d7812 */ /* 0x000fe200078efcff */
[----:B------:R-:W-:Y:S01]  /*03c0*/  UMOV UR5, URZ ;  /* 0x000000ff00057c82 */ /* 0x000fe20008000000 */
[----:B------:R-:W-:-:S05]  /*03d0*/  UMOV UR4, URZ ;  /* 0x000000ff00047c82 */ /* 0x000fca0008000000 */
.L_x_11:
[----:B0-----:R-:W-:Y:S02]  /*03e0*/  IMAD.U32 R8, RZ, RZ, UR8 ;  /* 0x00000008ff087e24 */ /* 0x001fe4000f8e00ff */
[----:B------:R-:W-:-:S05]  /*03f0*/  IMAD.U32 R9, RZ, RZ, UR9 ;  /* 0x00000009ff097e24 */ /* 0x000fca000f8e00ff */
[----:B------:R-:W2:Y:S01]  /*0400*/  LDG.E.CONSTANT R2, desc[UR6][R8.64] ;  /* 0x0000000608027981 */ /* 0x000ea2000c1e9900 */
[----:B------:R-:W-:Y:S02]  /*0410*/  UIADD3 UR8, UP0, UPT, UR8, 0x4, URZ ;  /* 0x0000000408087890 */ /* 0x000fe4000ff1e0ff */
[----:B------:R-:W-:Y:S02]  /*0420*/  UIADD3 UR4, UPT, UPT, UR4, 0x1, URZ ;  /* 0x0000000104047890 */ /* 0x000fe4000fffe0ff */
[----:B------:R-:W-:Y:S02]  /*0430*/  UIADD3.X UR9, UPT, UPT, URZ, UR9, URZ, UP0, !UPT ;  /* 0x00000009ff097290 */ /* 0x000fe400087fe4ff */
[----:B------:R-:W-:Y:S01]  /*0440*/  UISETP.NE.AND UP0, UPT, UR4, 0x6, UPT ;  /* 0x000000060400788c */ /* 0x000fe2000bf05270 */
[----:B--2---:R-:W-:-:S03]  /*0450*/  IMAD.WIDE.U32 R2, R2, R13, RZ ;  /* 0x0000000d02027225 */ /* 0x004fc600078e00ff */
[----:B------:R-:W-:-:S04]  /*0460*/  IADD3 R7, P0, PT, R2, R6, RZ ;  /* 0x0000000602077210 */ /* 0x000fc80007f1e0ff */
[----:B------:R-:W-:Y:S01]  /*0470*/  IADD3.X R6, PT, PT, R3, UR5, RZ, P0, !PT ;  /* 0x0000000503067c10 */ /* 0x000fe200087fe4ff */
[----:B------:R0:W-:Y:S02]  /*0480*/  STL [R0], R7 ;  /* 0x0000000700007387 */ /* 0x0001e40000100800 */
[----:B0-----:R-:W-:Y:S01]  /*0490*/  VIADD R0, R0, 0x4 ;  /* 0x0000000400007836 */ /* 0x001fe20000000000 */
[----:B------:R-:W-:Y:S06]  /*04a0*/  BRA.U UP0, `(.L_x_11) ;  /* 0xfffffffd00cc7547 */ /* 0x000fec000b83ffff */
[----:B------:R-:W-:Y:S01]  /*04b0*/  SHF.R.U32.HI R4, RZ, 0x17, R5 ;  /* 0x00000017ff047819 */ /* 0x000fe20000011605 */
[----:B------:R0:W-:Y:S03]  /*04c0*/  STL [R1+0x18], R6 ;  /* 0x0000180601007387 */ /* 0x0001e60000100800 */
[C---:B------:R-:W-:Y:S02]  /*04d0*/  LOP3.LUT R0, R4.reuse, 0xe0, RZ, 0xc0, !PT ;  /* 0x000000e004007812 */ /* 0x040fe400078ec0ff */
[----:B------:R-:W-:-:S03]  /*04e0*/  LOP3.LUT P0, RZ, R4, 0x1f, RZ, 0xc0, !PT ;  /* 0x0000001f04ff7812 */ /* 0x000fc6000780c0ff */
[----:B------:R-:W-:-:S05]  /*04f0*/  VIADD R0, R0, 0xffffff80 ;  /* 0xffffff8000007836 */ /* 0x000fca0000000000 */
[----:B------:R-:W-:-:S05]  /*0500*/  SHF.R.U32.HI R0, RZ, 0x5, R0 ;  /* 0x00000005ff007819 */ /* 0x000fca0000011600 */
[----:B------:R-:W-:-:S05]  /*0510*/  IMAD R7, R0, -0x4, R1 ;  /* 0xfffffffc00077824 */ /* 0x000fca00078e0201 */
[----:B------:R-:W2:Y:S04]  /*0520*/  LDL R0, [R7+0x18] ;  /* 0x0000180007007983 */ /* 0x000ea80000100800 */
[----:B------:R-:W2:Y:S04]  /*0530*/  LDL R3, [R7+0x14] ;  /* 0x0000140007037983 */ /* 0x000ea80000100800 */
[----:B------:R-:W3:Y:S01]  /*0540*/  @P0 LDL R2, [R7+0x10] ;  /* 0x0000100007020983 */ /* 0x000ee20000100800 */
[----:B------:R-:W-:Y:S01]  /*0550*/  LOP3.LUT R4, R4, 0x1f, RZ, 0xc0, !PT ;  /* 0x0000001f04047812 */ /* 0x000fe200078ec0ff */
[----:B------:R-:W-:Y:S01]  /*0560*/  UMOV UR4, 0x54442d19 ;  /* 0x54442d1900047882 */ /* 0x000fe20000000000 */
[----:B------:R-:W-:-:S02]  /*0570*/  UMOV UR5, 0x3bf921fb ;  /* 0x3bf921fb00057882 */ /* 0x000fc40000000000 */
[-C--:B--2---:R-:W-:Y:S02]  /*0580*/  @P0 SHF.L.W.U32.HI R0, R3, R4.reuse, R0 ;  /* 0x0000000403000219 */ /* 0x084fe40000010e00 */
[----:B---3--:R-:W-:Y:S02]  /*0590*/  @P0 SHF.L.W.U32.HI R3, R2, R4, R3 ;  /* 0x0000000402030219 */ /* 0x008fe40000010e03 */
[----:B------:R-:W-:Y:S02]  /*05a0*/  ISETP.GE.AND P0, PT, R5, RZ, PT ;  /* 0x000000ff0500720c */ /* 0x000fe40003f06270 */
[C---:B------:R-:W-:Y:S01]  /*05b0*/  SHF.L.W.U32.HI R2, R3.reuse, 0x2, R0 ;  /* 0x0000000203027819 */ /* 0x040fe20000010e00 */
[----:B------:R-:W-:-:S03]  /*05c0*/  IMAD.SHL.U32 R3, R3, 0x4, RZ ;  /* 0x0000000403037824 */ /* 0x000fc600078e00ff */
[----:B------:R-:W-:Y:S02]  /*05d0*/  SHF.R.S32.HI R4, RZ, 0x1f, R2 ;  /* 0x0000001fff047819 */ /* 0x000fe40000011402 */
[----:B------:R-:W-:Y:S02]  /*05e0*/  LOP3.LUT R5, R2, R5, RZ, 0x3c, !PT ;  /* 0x0000000502057212 */ /* 0x000fe400078e3cff */
[C---:B------:R-:W-:Y:S02]  /*05f0*/  LOP3.LUT R8, R4.reuse, R3, RZ, 0x3c, !PT ;  /* 0x0000000304087212 */ /* 0x040fe400078e3cff */
[----:B------:R-:W-:Y:S02]  /*0600*/  LOP3.LUT R9, R4, R2, RZ, 0x3c, !PT ;  /* 0x0000000204097212 */ /* 0x000fe400078e3cff */
[----:B------:R-:W-:Y:S02]  /*0610*/  SHF.R.U32.HI R3, RZ, 0x1e, R0 ;  /* 0x0000001eff037819 */ /* 0x000fe40000011600 */
[----:B------:R-:W-:-:S02]  /*0620*/  ISETP.GE.AND P1, PT, R5, RZ, PT ;  /* 0x000000ff0500720c */ /* 0x000fc40003f26270 */
[----:B------:R-:W0:Y:S01]  /*0630*/  I2F.F64.S64 R8, R8 ;  /* 0x0000000800087312 */ /* 0x000e220000301c00 */
[----:B------:R-:W-:-:S05]  /*0640*/  LEA.HI R0, R2, R3, RZ, 0x1 ;  /* 0x0000000302007211 */ /* 0x000fca00078f08ff */
[----:B------:R-:W-:-:S04]  /*0650*/  IMAD.MOV R2, RZ, RZ, -R0 ;  /* 0x000000ffff027224 */ /* 0x000fc800078e0a00 */
[----:B------:R-:W-:Y:S01]  /*0660*/  @!P0 IMAD.MOV.U32 R0, RZ, RZ, R2 ;  /* 0x000000ffff008224 */ /* 0x000fe200078e0002 */
[----:B0-----:R-:W-:-:S10]  /*0670*/  DMUL R6, R8, UR4 ;  /* 0x0000000408067c28 */ /* 0x001fd40008000000 */
[----:B------:R-:W0:Y:S02]  /*0680*/  F2F.F32.F64 R6, R6 ;  /* 0x0000000600067310 */ /* 0x000e240000301000 */
[----:B0-----:R-:W-:-:S07]  /*0690*/  FSEL R4, -R6, R6, !P1 ;  /* 0x0000000606047208 */ /* 0x001fce0004800100 */
.L_x_10:
[----:B------:R-:W-:Y:S05]  /*06a0*/  BSYNC.RECONVERGENT B0 ;  /* 0x0000000000007941 */ /* 0x000fea0003800200 */
.L_x_9:
[----:B------:R-:W-:Y:S02]  /*06b0*/  IMAD.MOV.U32 R2, RZ, RZ, 0x37cbac00 ;  /* 0x37cbac00ff027424 */ /* 0x000fe400078e00ff */
[----:B------:R-:W-:Y:S01]  /*06c0*/  FMUL R3, R4, R4 ;  /* 0x0000000404037220 */ /* 0x000fe20000400000 */
[C---:B------:R-:W-:Y:S01]  /*06d0*/  LOP3.LUT R5, R0.reuse, 0x1, RZ, 0xc0, !PT ;  /* 0x0000000100057812 */ /* 0x040fe200078ec0ff */
[----:B------:R-:W-:Y:S01]  /*06e0*/  IMAD.MOV.U32 R6, RZ, RZ, 0x3d2aaabb ;  /* 0x3d2aaabbff067424 */ /* 0x000fe200078e00ff */
[----:B------:R-:W-:Y:S01]  /*06f0*/  LOP3.LUT P1, RZ, R0, 0x2, RZ, 0xc0, !PT ;  /* 0x0000000200ff7812 */ /* 0x000fe2000782c0ff */
[----:B------:R-:W-:Y:S01]  /*0700*/  FFMA R2, R3, R2, -0.0013887860113754868507 ;  /* 0xbab607ed03027423 */ /* 0x000fe20000000002 */
[----:B------:R-:W-:Y:S01]  /*0710*/  ISETP.NE.U32.AND P0, PT, R5, 0x1, PT ;  /* 0x000000010500780c */ /* 0x000fe20003f05070 */
[----:B------:R-:W-:-:S03]  /*0720*/  IMAD.MOV.U32 R7, RZ, RZ, 0x3effffff ;  /* 0x3effffffff077424 */ /* 0x000fc600078e00ff */
[----:B------:R-:W-:Y:S02]  /*0730*/  FSEL R2, R2, -0.00019574658654164522886, !P0 ;  /* 0xb94d415302027808 */ /* 0x000fe40004000000 */
[----:B------:R-:W-:Y:S02]  /*0740*/  FSEL R6, R6, 0.0083327032625675201416, !P0 ;  /* 0x3c0885e406067808 */ /* 0x000fe40004000000 */
[----:B------:R-:W-:Y:S02]  /*0750*/  FSEL R7, -R7, -0.16666662693023681641, !P0 ;  /* 0xbe2aaaa807077808 */ /* 0x000fe40004000100 */
[----:B------:R-:W-:Y:S01]  /*0760*/  FSEL R0, R4, 1, P0 ;  /* 0x3f80000004007808 */ /* 0x000fe20000000000 */
[C---:B------:R-:W-:Y:S01]  /*0770*/  FFMA R2, R3.reuse, R2, R6 ;  /* 0x0000000203027223 */ /* 0x040fe20000000006 */
[----:B------:R-:W0:Y:S03]  /*0780*/  LDC.64 R4, c[0x0][0x380] ;  /* 0x0000e000ff047b82 */ /* 0x000e260000000a00 */
[C---:B------:R-:W-:Y:S01]  /*0790*/  FFMA R2, R3.reuse, R2, R7 ;  /* 0x0000000203027223 */ /* 0x040fe20000000007 */
[----:B------:R-:W-:-:S04]  /*07a0*/  FFMA R3, R3, R0, RZ ;  /* 0x0000000003037223 */ /* 0x000fc800000000ff */
[----:B------:R-:W-:-:S04]  /*07b0*/  FFMA R2, R3, R2, R0 ;  /* 0x0000000203027223 */ /* 0x000fc80000000000 */
[----:B------:R-:W-:-:S06]  /*07c0*/  @P1 FADD R2, RZ, -R2 ;  /* 0x80000002ff021221 */ /* 0x000fcc0000000000 */
[----:B------:R-:W1:Y:S01]  /*07d0*/  F2F.F64.F32 R2, R2 ;  /* 0x0000000200027310 */ /* 0x000e620000201800 */
[----:B0-----:R-:W-:-:S05]  /*07e0*/  IMAD.WIDE R10, R11, 0x8, R4 ;  /* 0x000000080b0a7825 */ /* 0x001fca00078e0204 */
[----:B-1----:R-:W-:Y:S01]  /*07f0*/  STG.E.64 desc[UR6][R10.64], R2 ;  /* 0x000000020a007986 */ /* 0x002fe2000c101b06 */
[----:B------:R-:W-:Y:S05]  /*0800*/  EXIT ;  /* 0x000000000000794d */ /* 0x000fea0003800000 */
        .weak           $__internal_1_$__cuda_sm20_div_rn_f64_full
        .type           $__internal_1_$__cuda_sm20_div_rn_f64_full,@function
        .size           $__internal_1_$__cuda_sm20_div_rn_f64_full,(.L_x_34 - $__internal_1_$__cuda_sm20_div_rn_f64_full)
$__internal_1_$__cuda_sm20_div_rn_f64_full:
[----:B------:R-:W-:Y:S01]  /*0810*/  IMAD.MOV.U32 R3, RZ, RZ, 0x3ff68000 ;  /* 0x3ff68000ff037424 */ /* 0x000fe200078e00ff */
[----:B------:R-:W-:Y:S01]  /*0820*/  FSETP.GEU.AND P1, PT, |R5|, 1.469367938527859385e-39, PT ;  /* 0x001000000500780b */ /* 0x000fe20003f2e200 */
[----:B------:R-:W-:Y:S01]  /*0830*/  IMAD.MOV.U32 R2, RZ, RZ, 0x0 ;  /* 0x00000000ff027424 */ /* 0x000fe200078e00ff */
[----:B------:R-:W-:Y:S01]  /*0840*/  BSSY.RECONVERGENT B1, `(.L_x_12) ;  /* 0x0000048000017945 */ /* 0x000fe20003800200 */
[----:B------:R-:W0:Y:S01]  /*0850*/  MUFU.RCP64H R7, R3 ;  /* 0x0000000300077308 */ /* 0x000e220000001800 */
[----:B------:R-:W-:Y:S02]  /*0860*/  IMAD.MOV.U32 R6, RZ, RZ, 0x1 ;  /* 0x00000001ff067424 */ /* 0x000fe400078e00ff */
[----:B------:R-:W-:-:S04]  /*0870*/  IMAD.MOV.U32 R19, RZ, RZ, 0x40600000 ;  /* 0x40600000ff137424 */ /* 0x000fc800078e00ff */
[----:B------:R-:W-:Y:S01]  /*0880*/  VIADD R21, R19, 0xffffffff ;  /* 0xffffffff13157836 */ /* 0x000fe20000000000 */
        /* <DEDUP_REMOVED lines=50> */
.L_x_13:
[----:B------:R-:W-:-:S14]  /*0bb0*/  DSETP.NAN.AND P0, PT, R4, R4, PT ;  /* 0x000000040400722a */ /* 0x000fdc0003f08000 */
[----:B------:R-:W-:Y:S05]  /*0bc0*/  @P0 BRA `(.L_x_15) ;  /* 0x0000000000340947 */ /* 0x000fea0003800000 */
[----:B------:R-:W-:Y:S01]  /*0bd0*/  ISETP.NE.AND P0, PT, R18, R19, PT ;  /* 0x000000131200720c */ /* 0x000fe20003f05270 */
[----:B------:R-:W-:Y:S02]  /*0be0*/  IMAD.MOV.U32 R8, RZ, RZ, 0x0 ;  /* 0x00000000ff087424 */ /* 0x000fe400078e00ff */
[----:B------:R-:W-:-:S10]  /*0bf0*/  IMAD.MOV.U32 R9, RZ, RZ, -0x80000 ;  /* 0xfff80000ff097424 */ /* 0x000fd400078e00ff */
        /* <DEDUP_REMOVED lines=10> */
.L_x_15:
[----:B------:R-:W-:Y:S01]  /*0ca0*/  LOP3.LUT R9, R5, 0x80000, RZ, 0xfc, !PT ;  /* 0x0008000005097812 */ /* 0x000fe200078efcff */
[----:B------:R-:W-:-:S07]  /*0cb0*/  IMAD.MOV.U32 R8, RZ, RZ, R4 ;  /* 0x000000ffff087224 */ /* 0x000fce00078e0004 */
.L_x_14:
[----:B------:R-:W-:Y:S05]  /*0cc0*/  BSYNC.RECONVERGENT B1 ;  /* 0x0000000000017941 */ /* 0x000fea0003800200 */
.L_x_12:
[----:B------:R-:W-:Y:S02]  /*0cd0*/  IMAD.MOV.U32 R2, RZ, RZ, R0 ;  /* 0x000000ffff027224 */ /* 0x000fe400078e0000 */
[----:B------:R-:W-:-:S04]  /*0ce0*/  IMAD.MOV.U32 R3, RZ, RZ, 0x0 ;  /* 0x00000000ff037424 */ /* 0x000fc800078e00ff */
[----:B------:R-:W-:Y:S05]  /*0cf0*/  RET.REL.NODEC R2 `(_Z8sinfMassPdi) ;  /* 0xfffffff002c07950 */ /* 0x000fea0003c3ffff */
.L_x_16:
        /* <DEDUP_REMOVED lines=16> */
.L_x_34:


//--------------------- .text._Z7sinMassPdi       --------------------------
	.section	.text._Z7sinMassPdi,"ax",@progbits
	.align	128
        .global         _Z7sinMassPdi
        .type           _Z7sinMassPdi,@function
        .size           _Z7sinMassPdi,(.L_x_36 - _Z7sinMassPdi)
        .other          _Z7sinMassPdi,@"STO_CUDA_ENTRY STV_DEFAULT"
_Z7sinMassPdi:
.text._Z7sinMassPdi:
        /* <DEDUP_REMOVED lines=36> */
[----:B------:R-:W-:Y:S05]  /*0240*/  CALL.REL.NOINC `($__internal_2_$__cuda_sm20_div_rn_f64_full) ;  /* 0x0000000000f87944 */ /* 0x000fea0003c00000 */
[----:B------:R-:W-:Y:S02]  /*0250*/  IMAD.MOV.U32 R2, RZ, RZ, R8 ;  /* 0x000000ffff027224 */ /* 0x000fe400078e0008 */
[----:B------:R-:W-:-:S07]  /*0260*/  IMAD.MOV.U32 R3, RZ, RZ, R9 ;  /* 0x000000ffff037224 */ /* 0x000fce00078e0009 */
.L_x_18:
[----:B------:R-:W-:Y:S05]  /*0270*/  BSYNC.RECONVERGENT B0 ;  /* 0x0000000000007941 */ /* 0x000fea0003800200 */
.L_x_17:
[----:B------:R-:W-:Y:S01]  /*0280*/  DSETP.NEU.AND P0, PT, |R2|, +INF , PT ;  /* 0x7ff000000200742a */ /* 0x000fe20003f0d200 */
[----:B------:R-:W0:Y:S01]  /*0290*/  LDCU.64 UR4, c[0x0][0x358] ;  /* 0x00006b00ff0477ac */ /* 0x000e220008000a00 */
[----:B------:R-:W-:-:S12]  /*02a0*/  BSSY.RECONVERGENT B0, `(.L_x_19) ;  /* 0x0000017000007945 */ /* 0x000fd80003800200 */
[----:B------:R-:W-:Y:S01]  /*02b0*/  @!P0 DMUL R18, RZ, R2 ;  /* 0x00000002ff128228 */ /* 0x000fe20000000000 */
[----:B------:R-:W-:Y:S01]  /*02c0*/  @!P0 IMAD.MOV.U32 R0, RZ, RZ, RZ ;  /* 0x000000ffff008224 */ /* 0x000fe200078e00ff */
[----:B------:R-:W-:Y:S09]  /*02d0*/  @!P0 BRA `(.L_x_20) ;  /* 0x00000000004c8947 */ /* 0x000ff20003800000 */
[----:B------:R-:W-:Y:S01]  /*02e0*/  UMOV UR6, 0x6dc9c883 ;  /* 0x6dc9c88300067882 */ /* 0x000fe20000000000 */
[----:B------:R-:W-:Y:S01]  /*02f0*/  UMOV UR7, 0x3fe45f30 ;  /* 0x3fe45f3000077882 */ /* 0x000fe20000000000 */
[C---:B------:R-:W-:Y:S02]  /*0300*/  DSETP.GE.AND P0, PT, |R2|.reuse, 2.14748364800000000000e+09, PT ;  /* 0x41e000000200742a */ /* 0x040fe40003f06200 */
[----:B------:R-:W-:Y:S01]  /*0310*/  DMUL R4, R2, UR6 ;  /* 0x0000000602047c28 */ /* 0x000fe20008000000 */
[----:B------:R-:W-:Y:S01]  /*0320*/  UMOV UR6, 0x54442d18 ;  /* 0x54442d1800067882 */ /* 0x000fe20000000000 */
[----:B------:R-:W-:-:S04]  /*0330*/  UMOV UR7, 0x3ff921fb ;  /* 0x3ff921fb00077882 */ /* 0x000fc80000000000 */
[----:B------:R-:W1:Y:S08]  /*0340*/  F2I.F64 R0, R4 ;  /* 0x0000000400007311 */ /* 0x000e700000301100 */
[----:B-1----:R-:W1:Y:S02]  /*0350*/  I2F.F64 R18, R0 ;  /* 0x0000000000127312 */ /* 0x002e640000201c00 */
[----:B-1----:R-:W-:Y:S01]  /*0360*/  DFMA R6, R18, -UR6, R2 ;  /* 0x8000000612067c2b */ /* 0x002fe20008000002 */
[----:B------:R-:W-:Y:S01]  /*0370*/  UMOV UR6, 0x33145c00 ;  /* 0x33145c0000067882 */ /* 0x000fe20000000000 */
[----:B------:R-:W-:-:S06]  /*0380*/  UMOV UR7, 0x3c91a626 ;  /* 0x3c91a62600077882 */ /* 0x000fcc0000000000 */
[----:B------:R-:W-:Y:S01]  /*0390*/  DFMA R6, R18, -UR6, R6 ;  /* 0x8000000612067c2b */ /* 0x000fe20008000006 */
[----:B------:R-:W-:Y:S01]  /*03a0*/  UMOV UR6, 0x252049c0 ;  /* 0x252049c000067882 */ /* 0x000fe20000000000 */
[----:B------:R-:W-:-:S06]  /*03b0*/  UMOV UR7, 0x397b839a ;  /* 0x397b839a00077882 */ /* 0x000fcc0000000000 */
[----:B------:R-:W-:Y:S01]  /*03c0*/  DFMA R18, R18, -UR6, R6 ;  /* 0x8000000612127c2b */ /* 0x000fe20008000006 */
[----:B------:R-:W-:Y:S10]  /*03d0*/  @!P0 BRA `(.L_x_20) ;  /* 0x00000000000c8947 */ /* 0x000ff40003800000 */
[----:B------:R-:W-:Y:S01]  /*03e0*/  IMAD.MOV.U32 R12, RZ, RZ, R3 ;  /* 0x000000ffff0c7224 */ /* 0x000fe200078e0003 */
[----:B------:R-:W-:-:S07]  /*03f0*/  MOV R10, 0x410 ;  /* 0x00000410000a7802 */ /* 0x000fce0000000f00 */
[----:B0-----:R-:W-:Y:S05]  /*0400*/  CALL.REL.NOINC `($_Z7sinMassPdi$__internal_trig_reduction_slowpathd) ;  /* 0x0000000400c47944 */ /* 0x001fea0003c00000 */
.L_x_20:
[----:B0-----:R-:W-:Y:S05]  /*0410*/  BSYNC.RECONVERGENT B0 ;  /* 0x0000000000007941 */ /* 0x001fea0003800200 */
.L_x_19:
[----:B------:R-:W0:Y:S01]  /*0420*/  LDCU.64 UR6, c[0x4][0x10] ;  /* 0x01000200ff0677ac */ /* 0x000e220008000a00 */
[----:B------:R-:W-:-:S05]  /*0430*/  IMAD.SHL.U32 R2, R0, 0x40, RZ ;  /* 0x0000004000027824 */ /* 0x000fca00078e00ff */
[----:B------:R-:W-:-:S04]  /*0440*/  LOP3.LUT R2, R2, 0x40, RZ, 0xc0, !PT ;  /* 0x0000004002027812 */ /* 0x000fc800078ec0ff */
[----:B0-----:R-:W-:-:S05]  /*0450*/  IADD3 R20, P0, PT, R2, UR6, RZ ;  /* 0x0000000602147c10 */ /* 0x001fca000ff1e0ff */
[----:B------:R-:W-:-:S05]  /*0460*/  IMAD.X R21, RZ, RZ, UR7, P0 ;  /* 0x00000007ff157e24 */ /* 0x000fca00080e06ff */
[----:B------:R-:W2:Y:S04]  /*0470*/  LDG.E.128.CONSTANT R12, desc[UR4][R20.64] ;  /* 0x00000004140c7981 */ /* 0x000ea8000c1e9d00 */
[----:B------:R-:W3:Y:S04]  /*0480*/  LDG.E.128.CONSTANT R8, desc[UR4][R20.64+0x10] ;  /* 0x0000100414087981 */ /* 0x000ee8000c1e9d00 */
[----:B------:R-:W4:Y:S01]  /*0490*/  LDG.E.128.CONSTANT R4, desc[UR4][R20.64+0x20] ;  /* 0x0000200414047981 */ /* 0x000f22000c1e9d00 */
[----:B------:R-:W-:Y:S01]  /*04a0*/  LOP3.LUT R2, R0, 0x1, RZ, 0xc0, !PT ;  /* 0x0000000100027812 */ /* 0x000fe200078ec0ff */
[----:B------:R-:W-:-:S02]  /*04b0*/  IMAD.MOV.U32 R22, RZ, RZ, 0x20fd8164 ;  /* 0x20fd8164ff167424 */ /* 0x000fc400078e00ff */
[----:B------:R-:W-:Y:S01]  /*04c0*/  IMAD.MOV.U32 R16, RZ, RZ, 0x3da8ff83 ;  /* 0x3da8ff83ff107424 */ /* 0x000fe200078e00ff */
[----:B------:R-:W-:Y:S01]  /*04d0*/  ISETP.NE.U32.AND P0, PT, R2, 0x1, PT ;  /* 0x000000010200780c */ /* 0x000fe20003f05070 */
[----:B------:R-:W-:-:S03]  /*04e0*/  DMUL R2, R18, R18 ;  /* 0x0000001212027228 */ /* 0x000fc60000000000 */
[----:B------:R-:W-:Y:S02]  /*04f0*/  FSEL R22, R22, -8.06006814911005101289e+34, !P0 ;  /* 0xf9785eba16167808 */ /* 0x000fe40004000000 */
[----:B------:R-:W-:-:S06]  /*0500*/  FSEL R23, -R16, 0.11223486810922622681, !P0 ;  /* 0x3de5db6510177808 */ /* 0x000fcc0004000100 */
[----:B--2---:R-:W-:-:S08]  /*0510*/  DFMA R12, R2, R22, R12 ;  /* 0x00000016020c722b */ /* 0x004fd0000000000c */
[----:B------:R-:W-:-:S08]  /*0520*/  DFMA R12, R2, R12, R14 ;  /* 0x0000000c020c722b */ /* 0x000fd0000000000e */
[----:B---3--:R-:W-:-:S08]  /*0530*/  DFMA R8, R2, R12, R8 ;  /* 0x0000000c0208722b */ /* 0x008fd00000000008 */
[----:B------:R-:W-:-:S08]  /*0540*/  DFMA R8, R2, R8, R10 ;  /* 0x000000080208722b */ /* 0x000fd0000000000a */
[----:B----4-:R-:W-:-:S08]  /*0550*/  DFMA R4, R2, R8, R4 ;  /* 0x000000080204722b */ /* 0x010fd00000000004 */
[----:B------:R-:W-:Y:S01]  /*0560*/  DFMA R4, R2, R4, R6 ;  /* 0x000000040204722b */ /* 0x000fe20000000006 */
[----:B------:R-:W0:Y:S07]  /*0570*/  LDC.64 R6, c[0x0][0x380] ;  /* 0x0000e000ff067b82 */ /* 0x000e2e0000000a00 */
[----:B------:R-:W-:Y:S02]  /*0580*/  DFMA R18, R4, R18, R18 ;  /* 0x000000120412722b */ /* 0x000fe40000000012 */
[----:B------:R-:W-:-:S10]  /*0590*/  DFMA R2, R2, R4, 1 ;  /* 0x3ff000000202742b */ /* 0x000fd40000000004 */
[----:B------:R-:W-:Y:S02]  /*05a0*/  FSEL R4, R2, R18, !P0 ;  /* 0x0000001202047208 */ /* 0x000fe40004000000 */
[----:B------:R-:W-:Y:S02]  /*05b0*/  FSEL R5, R3, R19, !P0 ;  /* 0x0000001303057208 */ /* 0x000fe40004000000 */
[----:B------:R-:W-:Y:S01]  /*05c0*/  LOP3.LUT P0, RZ, R0, 0x2, RZ, 0xc0, !PT ;  /* 0x0000000200ff7812 */ /* 0x000fe2000780c0ff */
[----:B0-----:R-:W-:-:S03]  /*05d0*/  IMAD.WIDE R16, R17, 0x8, R6 ;  /* 0x0000000811107825 */ /* 0x001fc600078e0206 */
[----:B------:R-:W-:-:S10]  /*05e0*/  DADD R2, RZ, -R4 ;  /* 0x00000000ff027229 */ /* 0x000fd40000000804 */
[----:B------:R-:W-:Y:S02]  /*05f0*/  FSEL R2, R4, R2, !P0 ;  /* 0x0000000204027208 */ /* 0x000fe40004000000 */
[----:B------:R-:W-:-:S05]  /*0600*/  FSEL R3, R5, R3, !P0 ;  /* 0x0000000305037208 */ /* 0x000fca0004000000 */
[----:B------:R-:W-:Y:S01]  /*0610*/  STG.E.64 desc[UR4][R16.64], R2 ;  /* 0x0000000210007986 */ /* 0x000fe2000c101b04 */
[----:B------:R-:W-:Y:S05]  /*0620*/  EXIT ;  /* 0x000000000000794d */ /* 0x000fea0003800000 */
        .weak           $__internal_2_$__cuda_sm20_div_rn_f64_full
        .type           $__internal_2_$__cuda_sm20_div_rn_f64_full,@function
        .size           $__internal_2_$__cuda_sm20_div_rn_f64_full,($_Z7sinMassPdi$__internal_trig_reduction_slowpathd - $__internal_2_$__cuda_sm20_div_rn_f64_full)
$__internal_2_$__cuda_sm20_div_rn_f64_full:
        /* <DEDUP_REMOVED lines=58> */
.L_x_22:
        /* <DEDUP_REMOVED lines=15> */
.L_x_24:
[----:B------:R-:W-:Y:S01]  /*0ac0*/  LOP3.LUT R9, R5, 0x80000, RZ, 0xfc, !PT ;  /* 0x0008000005097812 */ /* 0x000fe200078efcff */
[----:B------:R-:W-:-:S07]  /*0ad0*/  IMAD.MOV.U32 R8, RZ, RZ, R4 ;  /* 0x000000ffff087224 */ /* 0x000fce00078e0004 */
.L_x_23:
[----:B------:R-:W-:Y:S05]  /*0ae0*/  BSYNC.RECONVERGENT B1 ;  /* 0x0000000000017941 */ /* 0x000fea0003800200 */
.L_x_21:
[----:B------:R-:W-:Y:S02]  /*0af0*/  IMAD.MOV.U32 R2, RZ, RZ, R0 ;  /* 0x000000ffff027224 */ /* 0x000fe400078e0000 */
[----:B------:R-:W-:-:S04]  /*0b00*/  IMAD.MOV.U32 R3, RZ, RZ, 0x0 ;  /* 0x00000000ff037424 */ /* 0x000fc800078e00ff */
[----:B------:R-:W-:Y:S05]  /*0b10*/  RET.REL.NODEC R2 `(_Z7sinMassPdi) ;  /* 0xfffffff402387950 */ /* 0x000fea0003c3ffff */
        .type           $_Z7sinMassPdi$__internal_trig_reduction_slowpathd,@function
        .size           $_Z7sinMassPdi$__internal_trig_reduction_slowpathd,(.L_x_36 - $_Z7sinMassPdi$__internal_trig_reduction_slowpathd)
$_Z7sinMassPdi$__internal_trig_reduction_slowpathd:
[----:B------:R-:W-:Y:S01]  /*0b20*/  SHF.R.U32.HI R0, RZ, 0x14, R12 ;  /* 0x00000014ff007819 */ /* 0x000fe2000001160c */
[----:B------:R-:W-:Y:S02]  /*0b30*/  IMAD.MOV.U32 R11, RZ, RZ, R2 ;  /* 0x000000ffff0b7224 */ /* 0x000fe400078e0002 */
[----:B------:R-:W-:Y:S01]  /*0b40*/  IMAD.MOV.U32 R4, RZ, RZ, RZ ;  /* 0x000000ffff047224 */ /* 0x000fe200078e00ff */
[----:B------:R-:W-:-:S04]  /*0b50*/  LOP3.LUT R3, R0, 0x7ff, RZ, 0xc0, !PT ;  /* 0x000007ff00037812 */ /* 0x000fc800078ec0ff */
[----:B------:R-:W-:-:S13]  /*0b60*/  ISETP.NE.AND P0, PT, R3, 0x7ff, PT ;  /* 0x000007ff0300780c */ /* 0x000fda0003f05270 */
[----:B------:R-:W-:Y:S05]  /*0b70*/  @!P0 BRA `(.L_x_25) ;  /* 0x0000000800488947 */ /* 0x000fea0003800000 */
[----:B------:R-:W-:Y:S01]  /*0b80*/  VIADD R2, R3, 0xfffffc00 ;  /* 0xfffffc0003027836 */ /* 0x000fe20000000000 */
[----:B------:R-:W-:Y:S01]  /*0b90*/  BSSY.RECONVERGENT B1, `(.L_x_26) ;  /* 0x000002f000017945 */ /* 0x000fe20003800200 */
[----:B------:R-:W-:-:S03]  /*0ba0*/  CS2R R18, SRZ ;  /* 0x0000000000127805 */ /* 0x000fc6000001ff00 */
[----:B------:R-:W-:Y:S02]  /*0bb0*/  SHF.R.U32.HI R6, RZ, 0x6, R2 ;  /* 0x00000006ff067819 */ /* 0x000fe40000011602 */
[----:B------:R-:W-:Y:S02]  /*0bc0*/  ISETP.GE.U32.AND P0, PT, R2, 0x80, PT ;  /* 0x000000800200780c */ /* 0x000fe40003f06070 */
[C---:B------:R-:W-:Y:S02]  /*0bd0*/  IADD3 R7, PT, PT, -R6.reuse, 0x13, RZ ;  /* 0x0000001306077810 */ /* 0x040fe40007ffe1ff */
[----:B------:R-:W-:Y:S02]  /*0be0*/  IADD3 R21, PT, PT, -R6, 0xf, RZ ;  /* 0x0000000f06157810 */ /* 0x000fe40007ffe1ff */
[----:B------:R-:W-:-:S04]  /*0bf0*/  SEL R7, R7, 0x12, P0 ;  /* 0x0000001207077807 */ /* 0x000fc80000000000 */
[----:B------:R-:W-:-:S13]  /*0c00*/  ISETP.GE.AND P0, PT, R21, R7, PT ;  /* 0x000000071500720c */ /* 0x000fda0003f06270 */
[----:B------:R-:W-:Y:S05]  /*0c10*/  @P0 BRA `(.L_x_27) ;  /* 0x0000000000980947 */ /* 0x000fea0003800000 */
[----:B------:R-:W0:Y:S01]  /*0c20*/  LDC.64 R8, c[0x0][0x358] ;  /* 0x0000d600ff087b82 */ /* 0x000e220000000a00 */
[C---:B------:R-:W-:Y:S01]  /*0c30*/  SHF.L.U64.HI R13, R11.reuse, 0xb, R12 ;  /* 0x0000000b0b0d7819 */ /* 0x040fe2000001020c */
[----:B------:R-:W-:Y:S01]  /*0c40*/  BSSY.RECONVERGENT B2, `(.L_x_28) ;  /* 0x0000022000027945 */ /* 0x000fe20003800200 */
[----:B------:R-:W-:Y:S01]  /*0c50*/  IMAD.SHL.U32 R11, R11, 0x800, RZ ;  /* 0x000008000b0b7824 */ /* 0x000fe200078e00ff */
[----:B------:R-:W-:Y:S01]  /*0c60*/  IADD3 R15, PT, PT, RZ, -R6, -R7 ;  /* 0x80000006ff0f7210 */ /* 0x000fe20007ffe807 */
[----:B------:R-:W-:Y:S01]  /*0c70*/  IMAD.MOV.U32 R14, RZ, RZ, RZ ;  /* 0x000000ffff0e7224 */ /* 0x000fe200078e00ff */
[----:B------:R-:W-:Y:S02]  /*0c80*/  CS2R R18, SRZ ;  /* 0x0000000000127805 */ /* 0x000fe4000001ff00 */
[----:B------:R-:W-:Y:S01]  /*0c90*/  LOP3.LUT R13, R13, 0x80000000, RZ, 0xfc, !PT ;  /* 0x800000000d0d7812 */ /* 0x000fe200078efcff */
[----:B------:R-:W1:Y:S06]  /*0ca0*/  LDC.64 R2, c[0x4][0x8] ;  /* 0x01000200ff027b82 */ /* 0x000e6c0000000a00 */
.L_x_29:
[----:B0-----:R-:W-:Y:S01]  /*0cb0*/  R2UR UR6, R8 ;  /* 0x00000000080672ca */ /* 0x001fe200000e0000 */
[----:B-1----:R-:W-:Y:S01]  /*0cc0*/  IMAD.WIDE R4, R21, 0x8, R2 ;  /* 0x0000000815047825 */ /* 0x002fe200078e0202 */
[----:B------:R-:W-:-:S13]  /*0cd0*/  R2UR UR7, R9 ;  /* 0x00000000090772ca */ /* 0x000fda00000e0000 */
[----:B------:R-:W2:Y:S01]  /*0ce0*/  LDG.E.64.CONSTANT R4, desc[UR6][R4.64] ;  /* 0x0000000604047981 */ /* 0x000ea2000c1e9b00 */
[----:B------:R-:W-:Y:S02]  /*0cf0*/  VIADD R15, R15, 0x1 ;  /* 0x000000010f0f7836 */ /* 0x000fe40000000000 */
[----:B------:R-:W-:Y:S02]  /*0d00*/  VIADD R21, R21, 0x1 ;  /* 0x0000000115157836 */ /* 0x000fe40000000000 */
[----:B--2---:R-:W-:-:S04]  /*0d10*/  IMAD.WIDE.U32 R18, P2, R4, R11, R18 ;  /* 0x0000000b04127225 */ /* 0x004fc80007840012 */
[----:B------:R-:W-:Y:S02]  /*0d20*/  IMAD R23, R4, R13, RZ ;  /* 0x0000000d04177224 */ /* 0x000fe400078e02ff */
[CC--:B------:R-:W-:Y:S02]  /*0d30*/  IMAD R20, R5.reuse, R11.reuse, RZ ;  /* 0x0000000b05147224 */ /* 0x0c0fe400078e02ff */
[----:B------:R-:W-:Y:S01]  /*0d40*/  IMAD.HI.U32 R25, R5, R11, RZ ;  /* 0x0000000b05197227 */ /* 0x000fe200078e00ff */
[----:B------:R-:W-:-:S03]  /*0d50*/  IADD3 R19, P0, PT, R23, R19, RZ ;  /* 0x0000001317137210 */ /* 0x000fc60007f1e0ff */
[----:B------:R-:W-:Y:S01]  /*0d60*/  IMAD R23, R14, 0x8, R1 ;  /* 0x000000080e177824 */ /* 0x000fe200078e0201 */
[----:B------:R-:W-:Y:S01]  /*0d70*/  IADD3 R19, P1, PT, R20, R19, RZ ;  /* 0x0000001314137210 */ /* 0x000fe20007f3e0ff */
[----:B------:R-:W-:-:S04]  /*0d80*/  IMAD.HI.U32 R20, R4, R13, RZ ;  /* 0x0000000d04147227 */ /* 0x000fc800078e00ff */
[----:B------:R-:W-:Y:S01]  /*0d90*/  IMAD.X R4, RZ, RZ, R20, P2 ;  /* 0x000000ffff047224 */ /* 0x000fe200010e0614 */
[----:B------:R0:W-:Y:S01]  /*0da0*/  STL.64 [R23], R18 ;  /* 0x0000001217007387 */ /* 0x0001e20000100a00 */
[----:B------:R-:W-:-:S03]  /*0db0*/  IMAD.HI.U32 R20, R5, R13, RZ ;  /* 0x0000000d05147227 */ /* 0x000fc600078e00ff */
[----:B------:R-:W-:Y:S01]  /*0dc0*/  IADD3.X R4, P0, PT, R25, R4, RZ, P0, !PT ;  /* 0x0000000419047210 */ /* 0x000fe2000071e4ff */
[----:B------:R-:W-:Y:S02]  /*0dd0*/  IMAD R5, R5, R13, RZ ;  /* 0x0000000d05057224 */ /* 0x000fe400078e02ff */
[----:B------:R-:W-:-:S03]  /*0de0*/  VIADD R14, R14, 0x1 ;  /* 0x000000010e0e7836 */ /* 0x000fc60000000000 */
[----:B------:R-:W-:Y:S01]  /*0df0*/  IADD3.X R5, P1, PT, R5, R4, RZ, P1, !PT ;  /* 0x0000000405057210 */ /* 0x000fe20000f3e4ff */
[----:B------:R-:W-:Y:S01]  /*0e00*/  IMAD.X R4, RZ, RZ, R20, P0 ;  /* 0x000000ffff047224 */ /* 0x000fe200000e0614 */
[----:B------:R-:W-:-:S03]  /*0e10*/  ISETP.NE.AND P0, PT, R15, -0xf, PT ;  /* 0xfffffff10f00780c */ /* 0x000fc60003f05270 */
[----:B------:R-:W-:Y:S02]  /*0e20*/  IMAD.X R4, RZ, RZ, R4, P1 ;  /* 0x000000ffff047224 */ /* 0x000fe400008e0604 */
[----:B0-----:R-:W-:Y:S02]  /*0e30*/  IMAD.MOV.U32 R18, RZ, RZ, R5 ;  /* 0x000000ffff127224 */ /* 0x001fe400078e0005 */
[----:B------:R-:W-:-:S06]  /*0e40*/  IMAD.MOV.U32 R19, RZ, RZ, R4 ;  /* 0x000000ffff137224 */ /* 0x000fcc00078e0004 */
[----:B------:R-:W-:Y:S05]  /*0e50*/  @P0 BRA `(.L_x_29) ;  /* 0xfffffffc00940947 */ /* 0x000fea000383ffff */
[----:B------:R-:W-:Y:S05]  /*0e60*/  BSYNC.RECONVERGENT B2 ;  /* 0x0000000000027941 */ /* 0x000fea0003800200 */
.L_x_28:
[----:B------:R-:W-:-:S07]  /*0e70*/  IMAD.MOV.U32 R21, RZ, RZ, R7 ;  /* 0x000000ffff157224 */ /* 0x000fce00078e0007 */
.L_x_27:
[----:B------:R-:W-:Y:S05]  /*0e80*/  BSYNC.RECONVERGENT B1 ;  /* 0x0000000000017941 */ /* 0x000fea0003800200 */
.L_x_26:
[----:B------:R-:W-:Y:S01]  /*0e90*/  LOP3.LUT P0, R23, R0, 0x3f, RZ, 0xc0, !PT ;  /* 0x0000003f00177812 */ /* 0x000fe2000780c0ff */
[----:B------:R-:W-:-:S04]  /*0ea0*/  IMAD.IADD R0, R6, 0x1, R21 ;  /* 0x0000000106007824 */ /* 0x000fc800078e0215 */
[----:B------:R-:W-:-:S05]  /*0eb0*/  IMAD.U32 R21, R0, 0x8, R1 ;  /* 0x0000000800157824 */ /* 0x000fca00078e0001 */
[----:B------:R0:W-:Y:S04]  /*0ec0*/  STL.64 [R21+-0x78], R18 ;  /* 0xffff881215007387 */ /* 0x0001e80000100a00 */
[----:B------:R-:W2:Y:S04]  /*0ed0*/  @P0 LDL.64 R8, [R1+0x8] ;  /* 0x0000080001080983 */ /* 0x000ea80000100a00 */
[----:B------:R-:W3:Y:S04]  /*0ee0*/  LDL.64 R2, [R1+0x10] ;  /* 0x0000100001027983 */ /* 0x000ee80000100a00 */
[----:B------:R-:W4:Y:S01]  /*0ef0*/  LDL.64 R4, [R1+0x18] ;  /* 0x0000180001047983 */ /* 0x000f220000100a00 */
[----:B------:R-:W-:Y:S01]  /*0f00*/  @P0 LOP3.LUT R0, R23, 0x3f, RZ, 0x3c, !PT ;  /* 0x0000003f17000812 */ /* 0x000fe200078e3cff */
[----:B------:R-:W-:Y:S01]  /*0f10*/  BSSY.RECONVERGENT B1, `(.L_x_30) ;  /* 0x0000034000017945 */ /* 0x000fe20003800200 */
[----:B--2---:R-:W-:-:S02]  /*0f20*/  @P0 SHF.R.U64 R7, R8, 0x1, R9 ;  /* 0x0000000108070819 */ /* 0x004fc40000001209 */
[----:B------:R-:W-:Y:S02]  /*0f30*/  @P0 SHF.R.U32.HI R9, RZ, 0x1, R9 ;  /* 0x00000001ff090819 */ /* 0x000fe40000011609 */
[CC--:B---3--:R-:W-:Y:S02]  /*0f40*/  @P0 SHF.L.U32 R11, R2.reuse, R23.reuse, RZ ;  /* 0x00000017020b0219 */ /* 0x0c8fe400000006ff */
[----:B------:R-:W-:Y:S02]  /*0f50*/  @P0 SHF.R.U64 R6, R7, R0, R9 ;  /* 0x0000000007060219 */ /* 0x000fe40000001209 */
[--C-:B------:R-:W-:Y:S02]  /*0f60*/  @P0 SHF.R.U32.HI R15, RZ, 0x1, R3.reuse ;  /* 0x00000001ff0f0819 */ /* 0x100fe40000011603 */
[C-C-:B------:R-:W-:Y:S02]  /*0f70*/  @P0 SHF.R.U64 R13, R2.reuse, 0x1, R3.reuse ;  /* 0x00000001020d0819 */ /* 0x140fe40000001203 */
[----:B------:R-:W-:-:S02]  /*0f80*/  @P0 SHF.L.U64.HI R8, R2, R23, R3 ;  /* 0x0000001702080219 */ /* 0x000fc40000010203 */
[----:B------:R-:W-:Y:S02]  /*0f90*/  @P0 SHF.R.U32.HI R7, RZ, R0, R9 ;  /* 0x00000000ff070219 */ /* 0x000fe40000011609 */
[----:B------:R-:W-:Y:S02]  /*0fa0*/  @P0 LOP3.LUT R2, R11, R6, RZ, 0xfc, !PT ;  /* 0x000000060b020212 */ /* 0x000fe400078efcff */
[----:B----4-:R-:W-:Y:S02]  /*0fb0*/  @P0 SHF.L.U32 R9, R4, R23, RZ ;  /* 0x0000001704090219 */ /* 0x010fe400000006ff */
[----:B------:R-:W-:Y:S02]  /*0fc0*/  @P0 SHF.R.U64 R14, R13, R0, R15 ;  /* 0x000000000d0e0219 */ /* 0x000fe4000000120f */
[----:B------:R-:W-:Y:S01]  /*0fd0*/  @P0 LOP3.LUT R3, R8, R7, RZ, 0xfc, !PT ;  /* 0x0000000708030212 */ /* 0x000fe200078efcff */
[----:B------:R-:W-:Y:S01]  /*0fe0*/  IMAD.SHL.U32 R8, R2, 0x4, RZ ;  /* 0x0000000402087824 */ /* 0x000fe200078e00ff */
[----:B------:R-:W-:-:S02]  /*0ff0*/  @P0 SHF.L.U64.HI R7, R4, R23, R5 ;  /* 0x0000001704070219 */ /* 0x000fc40000010205 */
[----:B------:R-:W-:Y:S02]  /*1000*/  @P0 LOP3.LUT R4, R9, R14, RZ, 0xfc, !PT ;  /* 0x0000000e09040212 */ /* 0x000fe400078efcff */
[----:B------:R-:W-:Y:S02]  /*1010*/  @P0 SHF.R.U32.HI R0, RZ, R0, R15 ;  /* 0x00000000ff000219 */ /* 0x000fe4000001160f */
[----:B------:R-:W-:Y:S02]  /*1020*/  SHF.L.U64.HI R9, R2, 0x2, R3 ;  /* 0x0000000202097819 */ /* 0x000fe40000010203 */
[----:B------:R-:W-:Y:S02]  /*1030*/  @P0 LOP3.LUT R5, R7, R0, RZ, 0xfc, !PT ;  /* 0x0000000007050212 */ /* 0x000fe400078efcff */
[----:B------:R-:W-:Y:S02]  /*1040*/  SHF.L.W.U32.HI R3, R3, 0x2, R4 ;  /* 0x0000000203037819 */ /* 0x000fe40000010e04 */
[----:B------:R-:W-:-:S02]  /*1050*/  IADD3 RZ, P0, PT, RZ, -R8, RZ ;  /* 0x80000008ffff7210 */ /* 0x000fc40007f1e0ff */
[----:B------:R-:W-:Y:S02]  /*1060*/  LOP3.LUT R0, RZ, R9, RZ, 0x33, !PT ;  /* 0x00000009ff007212 */ /* 0x000fe400078e33ff */
[----:B------:R-:W-:Y:S02]  /*1070*/  SHF.L.W.U32.HI R4, R4, 0x2, R5 ;  /* 0x0000000204047819 */ /* 0x000fe40000010e05 */
[----:B------:R-:W-:Y:S02]  /*1080*/  LOP3.LUT R2, RZ, R3, RZ, 0x33, !PT ;  /* 0x00000003ff027212 */ /* 0x000fe400078e33ff */
[----:B------:R-:W-:Y:S02]  /*1090*/  IADD3.X R6, P0, PT, RZ, R0, RZ, P0, !PT ;  /* 0x00000000ff067210 */ /* 0x000fe4000071e4ff */
[----:B------:R-:W-:Y:S02]  /*10a0*/  LOP3.LUT R7, RZ, R4, RZ, 0x33, !PT ;  /* 0x00000004ff077212 */ /* 0x000fe400078e33ff */
[----:B------:R-:W-:-:S02]  /*10b0*/  IADD3.X R0, P1, PT, RZ, R2, RZ, P0, !PT ;  /* 0x00000002ff007210 */ /* 0x000fc4000073e4ff */
[----:B------:R-:W-:-:S03]  /*10c0*/  ISETP.GT.U32.AND P2, PT, R3, -0x1, PT ;  /* 0xffffffff0300780c */ /* 0x000fc60003f44070 */
[----:B------:R-:W-:Y:S01]  /*10d0*/  IMAD.X R7, RZ, RZ, R7, P1 ;  /* 0x000000ffff077224 */ /* 0x000fe200008e0607 */
[----:B------:R-:W-:-:S04]  /*10e0*/  ISETP.GT.AND.EX P0, PT, R4, -0x1, PT, P2 ;  /* 0xffffffff0400780c */ /* 0x000fc80003f04320 */
[----:B------:R-:W-:Y:S02]  /*10f0*/  SEL R2, R4, R7, P0 ;  /* 0x0000000704027207 */ /* 0x000fe40000000000 */
[----:B------:R-:W-:Y:S02]  /*1100*/  SEL R13, R3, R0, P0 ;  /* 0x00000000030d7207 */ /* 0x000fe40000000000 */
[----:B------:R-:W-:Y:S02]  /*1110*/  ISETP.NE.U32.AND P1, PT, R2, RZ, PT ;  /* 0x000000ff0200720c */ /* 0x000fe40003f25070 */
[----:B------:R-:W-:Y:S02]  /*1120*/  SEL R9, R9, R6, P0 ;  /* 0x0000000609097207 */ /* 0x000fe40000000000 */
[----:B------:R-:W-:Y:S01]  /*1130*/  SEL R3, R13, R2, !P1 ;  /* 0x000000020d037207 */ /* 0x000fe20004800000 */
[----:B------:R-:W-:-:S05]  /*1140*/  @!P0 IMAD.MOV R8, RZ, RZ, -R8 ;  /* 0x000000ffff088224 */ /* 0x000fca00078e0a08 */
[----:B------:R-:W1:Y:S02]  /*1150*/  FLO.U32 R3, R3 ;  /* 0x0000000300037300 */ /* 0x000e6400000e0000 */
[C---:B-1----:R-:W-:Y:S02]  /*1160*/  IADD3 R7, PT, PT, -R3.reuse, 0x1f, RZ ;  /* 0x0000001f03077810 */ /* 0x042fe40007ffe1ff */
[----:B------:R-:W-:-:S03]  /*1170*/  IADD3 R0, PT, PT, -R3, 0x3f, RZ ;  /* 0x0000003f03007810 */ /* 0x000fc60007ffe1ff */
[----:B------:R-:W-:-:S05]  /*1180*/  @P1 IMAD.MOV R0, RZ, RZ, R7 ;  /* 0x000000ffff001224 */ /* 0x000fca00078e0207 */
[----:B------:R-:W-:-:S13]  /*1190*/  ISETP.NE.AND P1, PT, R0, RZ, PT ;  /* 0x000000ff0000720c */ /* 0x000fda0003f25270 */
[----:B0-----:R-:W-:Y:S05]  /*11a0*/  @!P1 BRA `(.L_x_31) ;  /* 0x0000000000289947 */ /* 0x001fea0003800000 */
[--C-:B------:R-:W-:Y:S02]  /*11b0*/  SHF.R.U64 R7, R8, 0x1, R9.reuse ;  /* 0x0000000108077819 */ /* 0x100fe40000001209 */
[C---:B------:R-:W-:Y:S02]  /*11c0*/  LOP3.LUT R3, R0.reuse, 0x3f, RZ, 0xc0, !PT ;  /* 0x0000003f00037812 */ /* 0x040fe400078ec0ff */
[----:B------:R-:W-:Y:S02]  /*11d0*/  SHF.R.U32.HI R9, RZ, 0x1, R9 ;  /* 0x00000001ff097819 */ /* 0x000fe40000011609 */
[----:B------:R-:W-:Y:S02]  /*11e0*/  LOP3.LUT R6, R0, 0x3f, RZ, 0xc, !PT ;  /* 0x0000003f00067812 */ /* 0x000fe400078e0cff */
[CC--:B------:R-:W-:Y:S02]  /*11f0*/  SHF.L.U64.HI R11, R13.reuse, R3.reuse, R2 ;  /* 0x000000030d0b7219 */ /* 0x0c0fe40000010202 */
[----:B------:R-:W-:-:S02]  /*1200*/  SHF.L.U32 R3, R13, R3, RZ ;  /* 0x000000030d037219 */ /* 0x000fc400000006ff */
[-CC-:B------:R-:W-:Y:S02]  /*1210*/  SHF.R.U64 R2, R7, R6.reuse, R9.reuse ;  /* 0x0000000607027219 */ /* 0x180fe40000001209 */
[----:B------:R-:W-:Y:S02]  /*1220*/  SHF.R.U32.HI R6, RZ, R6, R9 ;  /* 0x00000006ff067219 */ /* 0x000fe40000011609 */
[----:B------:R-:W-:Y:S02]  /*1230*/  LOP3.LUT R13, R3, R2, RZ, 0xfc, !PT ;  /* 0x00000002030d7212 */ /* 0x000fe400078efcff */
[----:B------:R-:W-:-:S07]  /*1240*/  LOP3.LUT R2, R11, R6, RZ, 0xfc, !PT ;  /* 0x000000060b027212 */ /* 0x000fce00078efcff */
.L_x_31:
[----:B------:R-:W-:Y:S05]  /*1250*/  BSYNC.RECONVERGENT B1 ;  /* 0x0000000000017941 */ /* 0x000fea0003800200 */
.L_x_30:
[----:B------:R-:W-:Y:S01]  /*1260*/  IMAD.WIDE.U32 R8, R13, 0x2168c235, RZ ;  /* 0x2168c2350d087825 */ /* 0x000fe200078e00ff */
[----:B------:R-:W-:-:S03]  /*1270*/  SHF.R.U32.HI R5, RZ, 0x1e, R5 ;  /* 0x0000001eff057819 */ /* 0x000fc60000011605 */
[----:B------:R-:W-:Y:S01]  /*1280*/  IMAD.MOV.U32 R6, RZ, RZ, R9 ;  /* 0x000000ffff067224 */ /* 0x000fe200078e0009 */
[----:B------:R-:W-:Y:S01]  /*1290*/  IADD3 RZ, P1, PT, R8, R8, RZ ;  /* 0x0000000808ff7210 */ /* 0x000fe20007f3e0ff */
[----:B------:R-:W-:Y:S01]  /*12a0*/  IMAD.MOV.U32 R7, RZ, RZ, RZ ;  /* 0x000000ffff077224 */ /* 0x000fe200078e00ff */
[----:B------:R-:W-:Y:S01]  /*12b0*/  LEA.HI R4, R4, R5, RZ, 0x1 ;  /* 0x0000000504047211 */ /* 0x000fe200078f08ff */
[----:B------:R-:W-:-:S04]  /*12c0*/  IMAD.HI.U32 R3, R2, -0x36f0255e, RZ ;  /* 0xc90fdaa202037827 */ /* 0x000fc800078e00ff */
[----:B------:R-:W-:-:S04]  /*12d0*/  IMAD.WIDE.U32 R6, R13, -0x36f0255e, R6 ;  /* 0xc90fdaa20d067825 */ /* 0x000fc800078e0006 */
[C---:B------:R-:W-:Y:S02]  /*12e0*/  IMAD R9, R2.reuse, -0x36f0255e, RZ ;  /* 0xc90fdaa202097824 */ /* 0x040fe400078e02ff */
[----:B------:R-:W-:-:S04]  /*12f0*/  IMAD.WIDE.U32 R6, P2, R2, 0x2168c235, R6 ;  /* 0x2168c23502067825 */ /* 0x000fc80007840006 */
[----:B------:R-:W-:Y:S01]  /*1300*/  IMAD.X R2, RZ, RZ, R3, P2 ;  /* 0x000000ffff027224 */ /* 0x000fe200010e0603 */
[----:B------:R-:W-:Y:S02]  /*1310*/  IADD3 R3, P2, PT, R9, R7, RZ ;  /* 0x0000000709037210 */ /* 0x000fe40007f5e0ff */
[----:B------:R-:W-:Y:S02]  /*1320*/  IADD3.X RZ, P1, PT, R6, R6, RZ, P1, !PT ;  /* 0x0000000606ff7210 */ /* 0x000fe40000f3e4ff */
[C---:B------:R-:W-:Y:S01]  /*1330*/  ISETP.GT.U32.AND P3, PT, R3.reuse, RZ, PT ;  /* 0x000000ff0300720c */ /* 0x040fe20003f64070 */
[----:B------:R-:W-:Y:S01]  /*1340*/  IMAD.X R2, RZ, RZ, R2, P2 ;  /* 0x000000ffff027224 */ /* 0x000fe200010e0602 */
[----:B------:R-:W-:-:S04]  /*1350*/  IADD3.X R6, P2, PT, R3, R3, RZ, P1, !PT ;  /* 0x0000000303067210 */ /* 0x000fc80000f5e4ff */
[C---:B------:R-:W-:Y:S01]  /*1360*/  ISETP.GT.AND.EX P1, PT, R2.reuse, RZ, PT, P3 ;  /* 0x000000ff0200720c */ /* 0x040fe20003f24330 */
[----:B------:R-:W-:-:S03]  /*1370*/  IMAD.X R7, R2, 0x1, R2, P2 ;  /* 0x0000000102077824 */ /* 0x000fc600010e0602 */
[----:B------:R-:W-:Y:S02]  /*1380*/  SEL R6, R6, R3, P1 ;  /* 0x0000000306067207 */ /* 0x000fe40000800000 */
[----:B------:R-:W-:Y:S02]  /*1390*/  SEL R7, R7, R2, P1 ;  /* 0x0000000207077207 */ /* 0x000fe40000800000 */
[----:B------:R-:W-:Y:S02]  /*13a0*/  IADD3 R2, P2, PT, R6, 0x1, RZ ;  /* 0x0000000106027810 */ /* 0x000fe40007f5e0ff */
[----:B------:R-:W-:Y:S02]  /*13b0*/  SEL R3, RZ, 0xffffffff, !P1 ;  /* 0xffffffffff037807 */ /* 0x000fe40004800000 */
[----:B------:R-:W-:Y:S01]  /*13c0*/  LOP3.LUT P1, R12, R12, 0x80000000, RZ, 0xc0, !PT ;  /* 0x800000000c0c7812 */ /* 0x000fe2000782c0ff */
[----:B------:R-:W-:Y:S02]  /*13d0*/  IMAD.X R7, RZ, RZ, R7, P2 ;  /* 0x000000ffff077224 */ /* 0x000fe400010e0607 */
[----:B------:R-:W-:Y:S01]  /*13e0*/  IMAD.IADD R3, R3, 0x1, -R0 ;  /* 0x0000000103037824 */ /* 0x000fe200078e0a00 */
[----:B------:R-:W-:-:S02]  /*13f0*/  @!P0 LOP3.LUT R12, R12, 0x80000000, RZ, 0x3c, !PT ;  /* 0x800000000c0c8812 */ /* 0x000fc400078e3cff */
[----:B------:R-:W-:Y:S01]  /*1400*/  SHF.R.U64 R2, R2, 0xa, R7 ;  /* 0x0000000a02027819 */ /* 0x000fe20000001207 */
[----:B------:R-:W-:-:S03]  /*1410*/  IMAD.SHL.U32 R3, R3, 0x100000, RZ ;  /* 0x0010000003037824 */ /* 0x000fc600078e00ff */
[----:B------:R-:W-:-:S03]  /*1420*/  IADD3 R2, P2, PT, R2, 0x1, RZ ;  /* 0x0000000102027810 */ /* 0x000fc60007f5e0ff */
[----:B------:R-:W-:Y:S01]  /*1430*/  @P1 IMAD.MOV R4, RZ, RZ, -R4 ;  /* 0x000000ffff041224 */ /* 0x000fe200078e0a04 */
[----:B------:R-:W-:-:S04]  /*1440*/  LEA.HI.X R7, R7, RZ, RZ, 0x16, P2 ;  /* 0x000000ff07077211 */ /* 0x000fc800010fb4ff */
[--C-:B------:R-:W-:Y:S02]  /*1450*/  SHF.R.U64 R0, R2, 0x1, R7.reuse ;  /* 0x0000000102007819 */ /* 0x100fe40000001207 */
[----:B------:R-:W-:Y:S02]  /*1460*/  SHF.R.U32.HI R2, RZ, 0x1, R7 ;  /* 0x00000001ff027819 */ /* 0x000fe40000011607 */
[----:B------:R-:W-:-:S04]  /*1470*/  IADD3 R11, P2, P3, RZ, RZ, R0 ;  /* 0x000000ffff0b7210 */ /* 0x000fc80007b5e000 */
[----:B------:R-:W-:-:S04]  /*1480*/  IADD3.X R3, PT, PT, R3, 0x3fe00000, R2, P2, P3 ;  /* 0x3fe0000003037810 */ /* 0x000fc800017e6402 */
[----:B------:R-:W-:-:S07]  /*1490*/  LOP3.LUT R12, R3, R12, RZ, 0xfc, !PT ;  /* 0x0000000c030c7212 */ /* 0x000fce00078efcff */
.L_x_25:
[----:B------:R-:W-:Y:S02]  /*14a0*/  IMAD.MOV.U32 R18, RZ, RZ, R11 ;  /* 0x000000ffff127224 */ /* 0x000fe400078e000b */
[----:B------:R-:W-:Y:S02]  /*14b0*/  IMAD.MOV.U32 R11, RZ, RZ, 0x0 ;  /* 0x00000000ff0b7424 */ /* 0x000fe400078e00ff */
[----:B------:R-:W-:Y:S02]  /*14c0*/  IMAD.MOV.U32 R0, RZ, RZ, R4 ;  /* 0x000000ffff007224 */ /* 0x000fe400078e0004 */
[----:B------:R-:W-:Y:S01]  /*14d0*/  IMAD.MOV.U32 R19, RZ, RZ, R12 ;  /* 0x000000ffff137224 */ /* 0x000fe200078e000c */
[----:B------:R-:W-:Y:S06]  /*14e0*/  RET.REL.NODEC R10 `(_Z7sinMassPdi) ;  /* 0xffffffe80ac47950 */ /* 0x000fec0003c3ffff */
.L_x_32:
        /* <DEDUP_REMOVED lines=9> */
.L_x_36:


//--------------------- .nv.global.init           --------------------------
	.section	.nv.global.init,"aw",@progbits
	.align	16
.nv.global.init:
	.type		__cudart_sin_cos_coeffs,@object
	.size		__cudart_sin_cos_coeffs,(__cudart_i2opi_d - __cudart_sin_cos_coeffs)
__cudart_sin_cos_coeffs:
        /*0000*/ 	.byte	0x46, 0xd2, 0xb0, 0x2c, 0xf1, 0xe5, 0x5a, 0xbe, 0x92, 0xe3, 0xac, 0x69, 0xe3, 0x1d, 0xc7, 0x3e
        /*0010*/ 	.byte	0xa1, 0x62, 0xdb, 0x19, 0xa0, 0x01, 0x2a, 0xbf, 0x18, 0x08, 0x11, 0x11, 0x11, 0x11, 0x81, 0x3f
        /*0020*/ 	.byte	0x54, 0x55, 0x55, 0x55, 0x55, 0x55, 0xc5, 0xbf, 0x00, 0x00, 0x00, 0x00, 0x00, 0x00, 0x00, 0x00
        /*0030*/ 	.byte	0x00, 0x00, 0x00, 0x00, 0x00, 0x00, 0x00, 0x00, 0x64, 0x81, 0xfd, 0x20, 0x83, 0xff, 0xa8, 0xbd
        /*0040*/ 	.byte	0x28, 0x85, 0xef, 0xc1, 0xa7, 0xee, 0x21, 0x3e, 0xd9, 0xe6, 0x06, 0x8e, 0x4f, 0x7e, 0x92, 0xbe
        /*0050*/ 	.byte	0xe9, 0xbc, 0xdd, 0x19, 0xa0, 0x01, 0xfa, 0x3e, 0x47, 0x5d, 0xc1, 0x16, 0x6c, 0xc1, 0x56, 0xbf
        /*0060*/ 	.byte	0x51, 0x55, 0x55, 0x55, 0x55, 0x55, 0xa5, 0x3f, 0x00, 0x00, 0x00, 0x00, 0x00, 0x00, 0xe0, 0xbf
        /*0070*/ 	.byte	0x00, 0x00, 0x00, 0x00, 0x00, 0x00, 0xf0, 0x3f, 0x00, 0x00, 0x00, 0x00, 0x00, 0x00, 0x00, 0x00
	.type		__cudart_i2opi_d,@object
	.size		__cudart_i2opi_d,(__cudart_i2opi_f - __cudart_i2opi_d)
__cudart_i2opi_d:
        /* <DEDUP_REMOVED lines=9> */
	.type		__cudart_i2opi_f,@object
	.size		__cudart_i2opi_f,(.L_0 - __cudart_i2opi_f)
__cudart_i2opi_f:
        /*0110*/ 	.byte	0x41, 0x90, 0x43, 0x3c, 0x99, 0x95, 0x62, 0xdb, 0xc0, 0xdd, 0x34, 0xf5, 0xd1, 0x57, 0x27, 0xfc
        /*0120*/ 	.byte	0x29, 0x15, 0x44, 0x4e, 0x6e, 0x83, 0xf9, 0xa2
.L_0:


//--------------------- .nv.shared.reserved.0     --------------------------
	.section	.nv.shared.reserved.0,"aw",@nobits
	.weak		__nv_reservedSMEM_offset_0_alias
	.size		__nv_reservedSMEM_offset_0_alias, 0, 64
	.other		__nv_reservedSMEM_offset_0_alias,@"STO_CUDA_RESERVED_SHARED STV_DEFAULT"
__nv_reservedSMEM_offset_0_alias:
	.zero		0
	.zero		64


//--------------------- .nv.constant0._Z11sinCudaMassPdi --------------------------
	.section	.nv.constant0._Z11sinCudaMassPdi,"a",@progbits
	.sectionflags	@""
	.align	4
.nv.constant0._Z11sinCudaMassPdi:
	.zero		908


//--------------------- .nv.constant0._Z8sinfMassPdi --------------------------
	.section	.nv.constant0._Z8sinfMassPdi,"a",@progbits
	.sectionflags	@""
	.align	4
.nv.constant0._Z8sinfMassPdi:
	.zero		908


//--------------------- .nv.constant0._Z7sinMassPdi --------------------------
	.section	.nv.constant0._Z7sinMassPdi,"a",@progbits
	.sectionflags	@""
	.align	4
.nv.constant0._Z7sinMassPdi:
	.zero		908


//--------------------- SYMBOLS --------------------------

	.type		.nv.reservedSmem.offset0,@object
	.size		.nv.reservedSmem.offset0,0x4
